	.target	sm_100a

	.elftype	@"ET_EXEC"


//--------------------- .note.nv.tkinfo           --------------------------
	.section	.note.nv.tkinfo,"",@"SHT_NOTE"
	.sectionflags	@"SHF_NOTE_NV_TKINFO"
	.tkinfo
        /*0018*/ 	.word	0x00000002
        /*0030*/ 	.string	""
        /*0030*/ 	.string	"ptxas"
        /*0030*/ 	.string	"Cuda compilation tools, release 13.0, V13.0.88"
        /*0030*/ 	.string	"Build cuda_13.0.r13.0/compiler.36424714_0"
        /*0030*/ 	.string	"-arch sm_100a -m 64 "



//--------------------- .note.nv.cuinfo           --------------------------
	.section	.note.nv.cuinfo,"",@"SHT_NOTE"
	.sectionflags	@"SHF_NOTE_NV_CUINFO"
        /*0018*/ 	.short	0x0002
        /*001a*/ 	.short	0x0064
        /*001c*/ 	.short	0x0082
	.zero		2


//--------------------- .nv.info                  --------------------------
	.section	.nv.info,"",@"SHT_CUDA_INFO"
	.align	4


	//----- nvinfo : EIATTR_REGCOUNT
	.align		4
        /*0000*/ 	.byte	0x04, 0x2f
        /*0002*/ 	.short	(.L_19 - .L_18)
	.align		4
.L_18:
        /*0004*/ 	.word	index@(_ZN7cutlass13device_kernelINS_4gemm6kernel13GemmUniversalIN4cute5tupleIJiiiiEEENS1_10collective13CollectiveMmaINS1_35MainloopSm100TmaUmmaWarpSpecializedILi5ELi2ELi4ENS5_IJNS4_1CILi1EEESB_SB_EEEEENS5_IJNSA_ILi128EEESE_SE_EEEaNS5_IJlSB_lEEEaSG_NS4_8TiledMMAINS4_8MMA_AtomIJNS4_15SM100_MMA_S8_SSIaaiLi128ELi128ELNS4_4UMMA5MajorE0ELSL_0ELNSK_8SaturateE0EEEEEENS4_6LayoutISC_NS5_IJNSA_ILi0EEESQ_SQ_EEEEENS5_IJNS4_10UnderscoreEST_ST_EEEEENS4_13SM90_TMA_LOADENS4_14ComposedLayoutINS4_7SwizzleILi3ELi4ELi3EEENS4_18smem_ptr_flag_bitsILi8EEENSP_INS5_IJNSA_ILi8EEESE_EEENS5_IJSE_SB_EEEEEEEvNS4_8identityESW_S16_vS17_EENS_8epilogue10collective18CollectiveEpilogueINS19_23Sm100TmaWarpSpecializedILi2ELi2ELi64ELb0ELb0EEEJSF_NS5_IJNSP_ISE_SB_EENSP_INSA_ILi64EEESB_EEEEEaSG_aSG_NS19_6fusion15FusionCallbacksIS1D_NS1I_17LinearCombinationIaiaiLNS_15FloatRoundStyleE2EEESF_S1H_JEEENS4_5SM1004TMEM4LOAD26SM100_TMEM_LOAD_32dp32b64xESW_NSX_INSY_ILi2ELi4ELi3EEES11_NSP_INS5_IJS12_S1F_EEENS5_IJS1F_SB_EEEEEEENS4_39AutoVectorizingCopyWithAssumedAlignmentILi128EEENS4_14SM90_TMA_STOREES1W_S1Y_S1Y_EEEvvEEEEvNT_6ParamsE)
        /*0008*/ 	.word	0x000000af


	//----- nvinfo : EIATTR_FRAME_SIZE
	.align		4
.L_19:
        /*000c*/ 	.byte	0x04, 0x11
        /*000e*/ 	.short	(.L_21 - .L_20)
	.align		4
.L_20:
        /*0010*/ 	.word	index@($__internal_2_$__cuda_sm10x_tcgen05_guardrail_trap_unallocated_columns_being_dealloced)
        /*0014*/ 	.word	0x00000000


	//----- nvinfo : EIATTR_FRAME_SIZE
	.align		4
.L_21:
        /*0018*/ 	.byte	0x04, 0x11
        /*001a*/ 	.short	(.L_23 - .L_22)
	.align		4
.L_22:
        /*001c*/ 	.word	index@($__internal_1_$__cuda_sm10x_tcgen05_guardrail_trap_phase_invalid_during_alloc)
        /*0020*/ 	.word	0x00000000


	//----- nvinfo : EIATTR_FRAME_SIZE
	.align		4
.L_23:
        /*0024*/ 	.byte	0x04, 0x11
        /*0026*/ 	.short	(.L_25 - .L_24)
	.align		4
.L_24:
        /*0028*/ 	.word	index@($__internal_0_$__cuda_sm10x_tcgen05_guardrail_trap_col_being_dealloced_not_returned_by_alloc)
        /*002c*/ 	.word	0x00000000


	//----- nvinfo : EIATTR_FRAME_SIZE
	.align		4
.L_25:
        /*0030*/ 	.byte	0x04, 0x11
        /*0032*/ 	.short	(.L_27 - .L_26)
	.align		4
.L_26:
        /*0034*/ 	.word	index@(_ZN7cutlass13device_kernelINS_4gemm6kernel13GemmUniversalIN4cute5tupleIJiiiiEEENS1_10collective13CollectiveMmaINS1_35MainloopSm100TmaUmmaWarpSpecializedILi5ELi2ELi4ENS5_IJNS4_1CILi1EEESB_SB_EEEEENS5_IJNSA_ILi128EEESE_SE_EEEaNS5_IJlSB_lEEEaSG_NS4_8TiledMMAINS4_8MMA_AtomIJNS4_15SM100_MMA_S8_SSIaaiLi128ELi128ELNS4_4UMMA5MajorE0ELSL_0ELNSK_8SaturateE0EEEEEENS4_6LayoutISC_NS5_IJNSA_ILi0EEESQ_SQ_EEEEENS5_IJNS4_10UnderscoreEST_ST_EEEEENS4_13SM90_TMA_LOADENS4_14ComposedLayoutINS4_7SwizzleILi3ELi4ELi3EEENS4_18smem_ptr_flag_bitsILi8EEENSP_INS5_IJNSA_ILi8EEESE_EEENS5_IJSE_SB_EEEEEEEvNS4_8identityESW_S16_vS17_EENS_8epilogue10collective18CollectiveEpilogueINS19_23Sm100TmaWarpSpecializedILi2ELi2ELi64ELb0ELb0EEEJSF_NS5_IJNSP_ISE_SB_EENSP_INSA_ILi64EEESB_EEEEEaSG_aSG_NS19_6fusion15FusionCallbacksIS1D_NS1I_17LinearCombinationIaiaiLNS_15FloatRoundStyleE2EEESF_S1H_JEEENS4_5SM1004TMEM4LOAD26SM100_TMEM_LOAD_32dp32b64xESW_NSX_INSY_ILi2ELi4ELi3EEES11_NSP_INS5_IJS12_S1F_EEENS5_IJS1F_SB_EEEEEEENS4_39AutoVectorizingCopyWithAssumedAlignmentILi128EEENS4_14SM90_TMA_STOREES1W_S1Y_S1Y_EEEvvEEEEvNT_6ParamsE)
        /*0038*/ 	.word	0x00000000


	//----- nvinfo : EIATTR_MIN_STACK_SIZE
	.align		4
.L_27:
        /*003c*/ 	.byte	0x04, 0x12
        /*003e*/ 	.short	(.L_29 - .L_28)
	.align		4
.L_28:
        /*0040*/ 	.word	index@(_ZN7cutlass13device_kernelINS_4gemm6kernel13GemmUniversalIN4cute5tupleIJiiiiEEENS1_10collective13CollectiveMmaINS1_35MainloopSm100TmaUmmaWarpSpecializedILi5ELi2ELi4ENS5_IJNS4_1CILi1EEESB_SB_EEEEENS5_IJNSA_ILi128EEESE_SE_EEEaNS5_IJlSB_lEEEaSG_NS4_8TiledMMAINS4_8MMA_AtomIJNS4_15SM100_MMA_S8_SSIaaiLi128ELi128ELNS4_4UMMA5MajorE0ELSL_0ELNSK_8SaturateE0EEEEEENS4_6LayoutISC_NS5_IJNSA_ILi0EEESQ_SQ_EEEEENS5_IJNS4_10UnderscoreEST_ST_EEEEENS4_13SM90_TMA_LOADENS4_14ComposedLayoutINS4_7SwizzleILi3ELi4ELi3EEENS4_18smem_ptr_flag_bitsILi8EEENSP_INS5_IJNSA_ILi8EEESE_EEENS5_IJSE_SB_EEEEEEEvNS4_8identityESW_S16_vS17_EENS_8epilogue10collective18CollectiveEpilogueINS19_23Sm100TmaWarpSpecializedILi2ELi2ELi64ELb0ELb0EEEJSF_NS5_IJNSP_ISE_SB_EENSP_INSA_ILi64EEESB_EEEEEaSG_aSG_NS19_6fusion15FusionCallbacksIS1D_NS1I_17LinearCombinationIaiaiLNS_15FloatRoundStyleE2EEESF_S1H_JEEENS4_5SM1004TMEM4LOAD26SM100_TMEM_LOAD_32dp32b64xESW_NSX_INSY_ILi2ELi4ELi3EEES11_NSP_INS5_IJS12_S1F_EEENS5_IJS1F_SB_EEEEEEENS4_39AutoVectorizingCopyWithAssumedAlignmentILi128EEENS4_14SM90_TMA_STOREES1W_S1Y_S1Y_EEEvvEEEEvNT_6ParamsE)
        /*0044*/ 	.word	0x00000000
.L_29:


//--------------------- .nv.compat                --------------------------
	.section	.nv.compat,"",@"SHT_CUDA_COMPAT_INFO"
	.align	4
        /*0000*/ 	.byte	0x02, 0x09, 0x01, 0x00, 0x02, 0x02, 0x03, 0x00, 0x02, 0x05, 0x06, 0x00, 0x03, 0x07, 0x01, 0x01
        /*0010*/ 	.byte	0x02, 0x03, 0x01, 0x00, 0x02, 0x06, 0x01, 0x00, 0x04, 0x0b, 0x08, 0x00, 0x01, 0x00, 0x00, 0x00
        /*0020*/ 	.byte	0x00, 0x00, 0x00, 0x00


//--------------------- .nv.info._ZN7cutlass13device_kernelINS_4gemm6kernel13GemmUniversalIN4cute5tupleIJiiiiEEENS1_10collective13CollectiveMmaINS1_35MainloopSm100TmaUmmaWarpSpecializedILi5ELi2ELi4ENS5_IJNS4_1CILi1EEESB_SB_EEEEENS5_IJNSA_ILi128EEESE_SE_EEEaNS5_IJlSB_lEEEaSG_NS4_8TiledMMAINS4_8MMA_AtomIJNS4_15SM100_MMA_S8_SSIaaiLi128ELi128ELNS4_4UMMA5MajorE0ELSL_0ELNSK_8SaturateE0EEEEEENS4_6LayoutISC_NS5_IJNSA_ILi0EEESQ_SQ_EEEEENS5_IJNS4_10UnderscoreEST_ST_EEEEENS4_13SM90_TMA_LOADENS4_14ComposedLayoutINS4_7SwizzleILi3ELi4ELi3EEENS4_18smem_ptr_flag_bitsILi8EEENSP_INS5_IJNSA_ILi8EEESE_EEENS5_IJSE_SB_EEEEEEEvNS4_8identityESW_S16_vS17_EENS_8epilogue10collective18CollectiveEpilogueINS19_23Sm100TmaWarpSpecializedILi2ELi2ELi64ELb0ELb0EEEJSF_NS5_IJNSP_ISE_SB_EENSP_INSA_ILi64EEESB_EEEEEaSG_aSG_NS19_6fusion15FusionCallbacksIS1D_NS1I_17LinearCombinationIaiaiLNS_15FloatRoundStyleE2EEESF_S1H_JEEENS4_5SM1004TMEM4LOAD26SM100_TMEM_LOAD_32dp32b64xESW_NSX_INSY_ILi2ELi4ELi3EEES11_NSP_INS5_IJS12_S1F_EEENS5_IJS1F_SB_EEEEEEENS4_39AutoVectorizingCopyWithAssumedAlignmentILi128EEENS4_14SM90_TMA_STOREES1W_S1Y_S1Y_EEEvvEEEEvNT_6ParamsE --------------------------
	.section	.nv.info._ZN7cutlass13device_kernelINS_4gemm6kernel13GemmUniversalIN4cute5tupleIJiiiiEEENS1_10collective13CollectiveMmaINS1_35MainloopSm100TmaUmmaWarpSpecializedILi5ELi2ELi4ENS5_IJNS4_1CILi1EEESB_SB_EEEEENS5_IJNSA_ILi128EEESE_SE_EEEaNS5_IJlSB_lEEEaSG_NS4_8TiledMMAINS4_8MMA_AtomIJNS4_15SM100_MMA_S8_SSIaaiLi128ELi128ELNS4_4UMMA5MajorE0ELSL_0ELNSK_8SaturateE0EEEEEENS4_6LayoutISC_NS5_IJNSA_ILi0EEESQ_SQ_EEEEENS5_IJNS4_10UnderscoreEST_ST_EEEEENS4_13SM90_TMA_LOADENS4_14ComposedLayoutINS4_7SwizzleILi3ELi4ELi3EEENS4_18smem_ptr_flag_bitsILi8EEENSP_INS5_IJNSA_ILi8EEESE_EEENS5_IJSE_SB_EEEEEEEvNS4_8identityESW_S16_vS17_EENS_8epilogue10collective18CollectiveEpilogueINS19_23Sm100TmaWarpSpecializedILi2ELi2ELi64ELb0ELb0EEEJSF_NS5_IJNSP_ISE_SB_EENSP_INSA_ILi64EEESB_EEEEEaSG_aSG_NS19_6fusion15FusionCallbacksIS1D_NS1I_17LinearCombinationIaiaiLNS_15FloatRoundStyleE2EEESF_S1H_JEEENS4_5SM1004TMEM4LOAD26SM100_TMEM_LOAD_32dp32b64xESW_NSX_INSY_ILi2ELi4ELi3EEES11_NSP_INS5_IJS12_S1F_EEENS5_IJS1F_SB_EEEEEEENS4_39AutoVectorizingCopyWithAssumedAlignmentILi128EEENS4_14SM90_TMA_STOREES1W_S1Y_S1Y_EEEvvEEEEvNT_6ParamsE,"",@"SHT_CUDA_INFO"
	.sectionflags	@""
	.align	4


	//----- nvinfo : EIATTR_CUDA_API_VERSION
	.align		4
        /*0000*/ 	.byte	0x04, 0x37
        /*0002*/ 	.short	(.L_31 - .L_30)
.L_30:
        /*0004*/ 	.word	0x00000082


	//----- nvinfo : EIATTR_KPARAM_INFO
	.align		4
.L_31:
        /*0008*/ 	.byte	0x04, 0x17
        /*000a*/ 	.short	(.L_33 - .L_32)
.L_32:
        /*000c*/ 	.word	0x00000000
        /*0010*/ 	.short	0x0000
        /*0012*/ 	.short	0x0000
        /*0014*/ 	.byte	0x00, 0xf0, 0x01, 0x20


	//----- nvinfo : EIATTR_AT_ENTRY_FRAGMENTS
	.align		4
.L_33:
        /*0018*/ 	.byte	0x04, 0x4f
        /*001a*/ 	.short	(.L_35 - .L_34)


	//   ....[0]....
.L_34:
        /*001c*/ 	.word	0x00000006


	//----- nvinfo : EIATTR_RESERVED_SMEM_USED
	.align		4
.L_35:
        /*0020*/ 	.byte	0x01, 0x41
	.zero		2


	//----- nvinfo : EIATTR_SPARSE_MMA_MASK
	.align		4
        /*0024*/ 	.byte	0x03, 0x50
        /*0026*/ 	.short	0x0000


	//----- nvinfo : EIATTR_TCGEN05_1CTA_USED
	.align		4
        /*0028*/ 	.byte	0x01, 0x51
	.zero		2


	//----- nvinfo : EIATTR_MAXREG_COUNT
	.align		4
        /*002c*/ 	.byte	0x03, 0x1b
        /*002e*/ 	.short	0x00ff


	//----- nvinfo : EIATTR_NUM_BARRIERS
	.align		4
        /*0030*/ 	.byte	0x02, 0x4c
        /*0032*/ 	.byte	0x07
	.zero		1


	//----- nvinfo : EIATTR_EXTERNS
	.align		4
        /*0034*/ 	.byte	0x04, 0x0f
        /*0036*/ 	.short	(.L_37 - .L_36)


	//   ....[0]....
	.align		4
.L_36:
        /*0038*/ 	.word	index@(__assertfail)


	//----- nvinfo : EIATTR_MERCURY_ISA_VERSION
	.align		4
.L_37:
        /*003c*/ 	.byte	0x03, 0x5f
        /*003e*/ 	.short	0x0101


	//----- nvinfo : EIATTR_INT_WARP_WIDE_INSTR_OFFSETS
	.align		4
        /*0040*/ 	.byte	0x04, 0x31
        /*0042*/ 	.short	(.L_39 - .L_38)


	//   ....[0]....
.L_38:
        /*0044*/ 	.word	0x00001db0


	//   ....[1]....
        /*0048*/ 	.word	0x00003890


	//   ....[2]....
        /*004c*/ 	.word	0x000038b0


	//   ....[3]....
        /*0050*/ 	.word	0x000038e0


	//   ....[4]....
        /*0054*/ 	.word	0x00004210


	//   ....[5]....
        /*0058*/ 	.word	0x00004280


	//   ....[6]....
        /*005c*/ 	.word	0x00004460


	//   ....[7]....
        /*0060*/ 	.word	0x000045c0


	//----- nvinfo : EIATTR_COOP_GROUP_MASK_REGIDS
	.align		4
.L_39:
        /*0064*/ 	.byte	0x04, 0x29
        /*0066*/ 	.short	(.L_41 - .L_40)


	//   ....[0]....
.L_40:
        /*0068*/ 	.word	0xffffffff


	//   ....[1]....
        /*006c*/ 	.word	0xffffffff


	//   ....[2]....
        /*0070*/ 	.word	0xffffffff


	//   ....[3]....
        /*0074*/ 	.word	0xffffffff


	//   ....[4]....
        /*0078*/ 	.word	0xffffffff


	//   ....[5]....
        /*007c*/ 	.word	0xffffffff


	//   ....[6]....
        /*0080*/ 	.word	0xffffffff


	//   ....[7]....
        /*0084*/ 	.word	0xffffffff


	//   ....[8]....
        /*0088*/ 	.word	0xffffffff


	//   ....[9]....
        /*008c*/ 	.word	0xffffffff


	//   ....[10]....
        /*0090*/ 	.word	0xffffffff


	//   ....[11]....
        /*0094*/ 	.word	0xffffffff


	//   ....[12]....
        /*0098*/ 	.word	0xffffffff


	//----- nvinfo : EIATTR_COOP_GROUP_INSTR_OFFSETS
	.align		4
.L_41:
        /*009c*/ 	.byte	0x04, 0x28
        /*009e*/ 	.short	(.L_43 - .L_42)


	//   ....[0]....
.L_42:
        /*00a0*/ 	.word	0x00000090


	//   ....[1]....
        /*00a4*/ 	.word	0x000004d0


	//   ....[2]....
        /*00a8*/ 	.word	0x00000660


	//   ....[3]....
        /*00ac*/ 	.word	0x000007c0


	//   ....[4]....
        /*00b0*/ 	.word	0x000008c0


	//   ....[5]....
        /*00b4*/ 	.word	0x00000a30


	//   ....[6]....
        /*00b8*/ 	.word	0x00000bd0


	//   ....[7]....
        /*00bc*/ 	.word	0x00001c90


	//   ....[8]....
        /*00c0*/ 	.word	0x00002b00


	//   ....[9]....
        /*00c4*/ 	.word	0x00002d10


	//   ....[10]....
        /*00c8*/ 	.word	0x00002d40


	//   ....[11]....
        /*00cc*/ 	.word	0x00003770


	//   ....[12]....
        /*00d0*/ 	.word	0x000039a0


	//----- nvinfo : EIATTR_VRC_CTA_INIT_COUNT
	.align		4
.L_43:
        /*00d4*/ 	.byte	0x02, 0x4a
        /*00d6*/ 	.byte	0x80
	.zero		1


	//----- nvinfo : EIATTR_SYSCALL_OFFSETS
	.align		4
        /*00d8*/ 	.byte	0x04, 0x46
        /*00da*/ 	.short	(.L_45 - .L_44)


	//   ....[0]....
.L_44:
        /*00dc*/ 	.word	0x00005000


	//   ....[1]....
        /*00e0*/ 	.word	0x00005140


	//   ....[2]....
        /*00e4*/ 	.word	0x000059a0


	//   ....[3]....
        /*00e8*/ 	.word	0x00006fa0


	//----- nvinfo : EIATTR_MBARRIER_INSTR_OFFSETS
	.align		4
.L_45:
        /*00ec*/ 	.byte	0x04, 0x39
        /*00ee*/ 	.short	(.L_47 - .L_46)


	//   ....[0]....
.L_46:
        /*00f0*/ 	.word	0x000005b0
        /*00f4*/ 	.word	0x000000ff
        /*00f8*/ 	.word	0x00000000
        /*00fc*/ 	.short	0x0100
        /*00fe*/ 	.byte	0x05
	.zero		1


	//   ....[1]....
        /*0100*/ 	.word	0x000005c0
        /*0104*/ 	.word	0x000000ff
        /*0108*/ 	.word	0x00000028
        /*010c*/ 	.short	0x0100
        /*010e*/ 	.byte	0x05
	.zero		1


	//   ....[2]....
        /*0110*/ 	.word	0x000005d0
        /*0114*/ 	.word	0x000000ff
        /*0118*/ 	.word	0x00000008
        /*011c*/ 	.short	0x0100
        /*011e*/ 	.byte	0x05
	.zero		1


	//   ....[3]....
        /*0120*/ 	.word	0x000005e0
        /*0124*/ 	.word	0x000000ff
        /*0128*/ 	.word	0x00000030
        /*012c*/ 	.short	0x0100
        /*012e*/ 	.byte	0x05
	.zero		1


	//   ....[4]....
        /*0130*/ 	.word	0x000005f0
        /*0134*/ 	.word	0x000000ff
        /*0138*/ 	.word	0x00000010
        /*013c*/ 	.short	0x0100
        /*013e*/ 	.byte	0x05
	.zero		1


	//   ....[5]....
        /*0140*/ 	.word	0x00000600
        /*0144*/ 	.word	0x000000ff
        /*0148*/ 	.word	0x00000038
        /*014c*/ 	.short	0x0100
        /*014e*/ 	.byte	0x05
	.zero		1


	//   ....[6]....
        /*0150*/ 	.word	0x00000610
        /*0154*/ 	.word	0x000000ff
        /*0158*/ 	.word	0x00000018
        /*015c*/ 	.short	0x0100
        /*015e*/ 	.byte	0x05
	.zero		1


	//   ....[7]....
        /*0160*/ 	.word	0x00000620
        /*0164*/ 	.word	0x000000ff
        /*0168*/ 	.word	0x00000040
        /*016c*/ 	.short	0x0100
        /*016e*/ 	.byte	0x05
	.zero		1


	//   ....[8]....
        /*0170*/ 	.word	0x00000630
        /*0174*/ 	.word	0x000000ff
        /*0178*/ 	.word	0x00000020
        /*017c*/ 	.short	0x0100
        /*017e*/ 	.byte	0x05
	.zero		1


	//   ....[9]....
        /*0180*/ 	.word	0x00000640
        /*0184*/ 	.word	0x000000ff
        /*0188*/ 	.word	0x00000048
        /*018c*/ 	.short	0x0100
        /*018e*/ 	.byte	0x05
	.zero		1


	//   ....[10]....
        /*0190*/ 	.word	0x00000770
        /*0194*/ 	.word	0x000000ff
        /*0198*/ 	.word	0x00000050
        /*019c*/ 	.short	0x0100
        /*019e*/ 	.byte	0x07
	.zero		1


	//   ....[11]....
        /*01a0*/ 	.word	0x00000780
        /*01a4*/ 	.word	0x000000ff
        /*01a8*/ 	.word	0x00000060
        /*01ac*/ 	.short	0x0100
        /*01ae*/ 	.byte	0x07
	.zero		1


	//   ....[12]....
        /*01b0*/ 	.word	0x00000790
        /*01b4*/ 	.word	0x000000ff
        /*01b8*/ 	.word	0x00000058
        /*01bc*/ 	.short	0x0100
        /*01be*/ 	.byte	0x07
	.zero		1


	//   ....[13]....
        /*01c0*/ 	.word	0x000007a0
        /*01c4*/ 	.word	0x000000ff
        /*01c8*/ 	.word	0x00000068
        /*01cc*/ 	.short	0x0100
        /*01ce*/ 	.byte	0x07
	.zero		1


	//   ....[14]....
        /*01d0*/ 	.word	0x00000890
        /*01d4*/ 	.word	0x000000ff
        /*01d8*/ 	.word	0x00000070
        /*01dc*/ 	.short	0x0100
        /*01de*/ 	.byte	0x05
	.zero		1


	//   ....[15]....
        /*01e0*/ 	.word	0x000008a0
        /*01e4*/ 	.word	0x000000ff
        /*01e8*/ 	.word	0x00000078
        /*01ec*/ 	.short	0x0100
        /*01ee*/ 	.byte	0x05
	.zero		1


	//   ....[16]....
        /*01f0*/ 	.word	0x000009e0
        /*01f4*/ 	.word	0x000000ff
        /*01f8*/ 	.word	0x00000080
        /*01fc*/ 	.short	0x0100
        /*01fe*/ 	.byte	0x05
	.zero		1


	//   ....[17]....
        /*0200*/ 	.word	0x000009f0
        /*0204*/ 	.word	0x000000ff
        /*0208*/ 	.word	0x00000090
        /*020c*/ 	.short	0x0100
        /*020e*/ 	.byte	0x05
	.zero		1


	//   ....[18]....
        /*0210*/ 	.word	0x00000a00
        /*0214*/ 	.word	0x000000ff
        /*0218*/ 	.word	0x00000088
        /*021c*/ 	.short	0x0100
        /*021e*/ 	.byte	0x05
	.zero		1


	//   ....[19]....
        /*0220*/ 	.word	0x00000a10
        /*0224*/ 	.word	0x000000ff
        /*0228*/ 	.word	0x00000098
        /*022c*/ 	.short	0x0100
        /*022e*/ 	.byte	0x05
	.zero		1


	//   ....[20]....
        /*0230*/ 	.word	0x00000b40
        /*0234*/ 	.word	0x000000ff
        /*0238*/ 	.word	0x000000a0
        /*023c*/ 	.short	0x0100
        /*023e*/ 	.byte	0x07
	.zero		1


	//   ....[21]....
        /*0240*/ 	.word	0x00000b50
        /*0244*/ 	.word	0x000000ff
        /*0248*/ 	.word	0x000000c0
        /*024c*/ 	.short	0x0100
        /*024e*/ 	.byte	0x07
	.zero		1


	//   ....[22]....
        /*0250*/ 	.word	0x00000b60
        /*0254*/ 	.word	0x000000ff
        /*0258*/ 	.word	0x000000a8
        /*025c*/ 	.short	0x0100
        /*025e*/ 	.byte	0x07
	.zero		1


	//   ....[23]....
        /*0260*/ 	.word	0x00000b70
        /*0264*/ 	.word	0x000000ff
        /*0268*/ 	.word	0x000000c8
        /*026c*/ 	.short	0x0100
        /*026e*/ 	.byte	0x07
	.zero		1


	//   ....[24]....
        /*0270*/ 	.word	0x00000b80
        /*0274*/ 	.word	0x000000ff
        /*0278*/ 	.word	0x000000b0
        /*027c*/ 	.short	0x0100
        /*027e*/ 	.byte	0x07
	.zero		1


	//   ....[25]....
        /*0280*/ 	.word	0x00000b90
        /*0284*/ 	.word	0x000000ff
        /*0288*/ 	.word	0x000000d0
        /*028c*/ 	.short	0x0100
        /*028e*/ 	.byte	0x07
	.zero		1


	//   ....[26]....
        /*0290*/ 	.word	0x00000ba0
        /*0294*/ 	.word	0x000000ff
        /*0298*/ 	.word	0x000000b8
        /*029c*/ 	.short	0x0100
        /*029e*/ 	.byte	0x07
	.zero		1


	//   ....[27]....
        /*02a0*/ 	.word	0x00000bb0
        /*02a4*/ 	.word	0x000000ff
        /*02a8*/ 	.word	0x000000d8
        /*02ac*/ 	.short	0x0100
        /*02ae*/ 	.byte	0x07
	.zero		1


	//   ....[28]....
        /*02b0*/ 	.word	0x00000ca0
        /*02b4*/ 	.word	0x000000ff
        /*02b8*/ 	.word	0x000000e0
        /*02bc*/ 	.short	0x0100
        /*02be*/ 	.byte	0x05
	.zero		1


	//   ....[29]....
        /*02c0*/ 	.word	0x00000cb0
        /*02c4*/ 	.word	0x000000ff
        /*02c8*/ 	.word	0x000000f0
        /*02cc*/ 	.short	0x0100
        /*02ce*/ 	.byte	0x05
	.zero		1


	//   ....[30]....
        /*02d0*/ 	.word	0x00000cc0
        /*02d4*/ 	.word	0x000000ff
        /*02d8*/ 	.word	0x000000e8
        /*02dc*/ 	.short	0x0100
        /*02de*/ 	.byte	0x05
	.zero		1


	//   ....[31]....
        /*02e0*/ 	.word	0x00000cd0
        /*02e4*/ 	.word	0x000000ff
        /*02e8*/ 	.word	0x000000f8
        /*02ec*/ 	.short	0x0100
        /*02ee*/ 	.byte	0x05
	.zero		1


	//   ....[32]....
        /*02f0*/ 	.word	0x000015b0
        /*02f4*/ 	.word	0x00000003
        /*02f8*/ 	.word	0x000000f0
        /*02fc*/ 	.short	0x010a
        /*02fe*/ 	.byte	0xff
	.zero		1


	//   ....[33]....
        /*0300*/ 	.word	0x000015e0
        /*0304*/ 	.word	0x00000003
        /*0308*/ 	.word	0x000000e0
        /*030c*/ 	.short	0x0101
        /*030e*/ 	.byte	0xff
	.zero		1


	//   ....[34]....
        /*0310*/ 	.word	0x000016b0
        /*0314*/ 	.word	0x000000ff
        /*0318*/ 	.word	0x00000028
        /*031c*/ 	.short	0x010a
        /*031e*/ 	.byte	0x08
	.zero		1


	//   ....[35]....
        /*0320*/ 	.word	0x00001750
        /*0324*/ 	.word	0x000000ff
        /*0328*/ 	.word	0x00000028
        /*032c*/ 	.short	0x010a
        /*032e*/ 	.byte	0x21
	.zero		1


	//   ....[36]....
        /*0330*/ 	.word	0x000018b0
        /*0334*/ 	.word	0x000000ff
        /*0338*/ 	.word	0x00000028
        /*033c*/ 	.short	0x010a
        /*033e*/ 	.byte	0x08
	.zero		1


	//   ....[37]....
        /*0340*/ 	.word	0x000019a0
        /*0344*/ 	.word	0x000000ff
        /*0348*/ 	.word	0x00000078
        /*034c*/ 	.short	0x0101
        /*034e*/ 	.byte	0x04
	.zero		1


	//   ....[38]....
        /*0350*/ 	.word	0x000019c0
        /*0354*/ 	.word	0x000000ff
        /*0358*/ 	.word	0x00000028
        /*035c*/ 	.short	0x010a
        /*035e*/ 	.byte	0x08
	.zero		1


	//   ....[39]....
        /*0360*/ 	.word	0x00001a40
        /*0364*/ 	.word	0x000000ff
        /*0368*/ 	.word	0x00000028
        /*036c*/ 	.short	0x010a
        /*036e*/ 	.byte	0x11
	.zero		1


	//   ....[40]....
        /*0370*/ 	.word	0x00001ba0
        /*0374*/ 	.word	0x000000ff
        /*0378*/ 	.word	0x00000028
        /*037c*/ 	.short	0x010a
        /*037e*/ 	.byte	0x08
	.zero		1


	//   ....[41]....
        /*0380*/ 	.word	0x00001cc0
        /*0384*/ 	.word	0x00000002
        /*0388*/ 	.word	0x00000080
        /*038c*/ 	.short	0x010a
        /*038e*/ 	.byte	0xff
	.zero		1


	//   ....[42]....
        /*0390*/ 	.word	0x00001d80
        /*0394*/ 	.word	0x00000002
        /*0398*/ 	.word	0x00000000
        /*039c*/ 	.short	0x0101
        /*039e*/ 	.byte	0xff
	.zero		1


	//   ....[43]....
        /*03a0*/ 	.word	0x000022e0
        /*03a4*/ 	.word	0x000000ff
        /*03a8*/ 	.word	0x00000000
        /*03ac*/ 	.short	0x010a
        /*03ae*/ 	.byte	0x05
	.zero		1


	//   ....[44]....
        /*03b0*/ 	.word	0x00002370
        /*03b4*/ 	.word	0x000000ff
        /*03b8*/ 	.word	0x00000000
        /*03bc*/ 	.short	0x010a
        /*03be*/ 	.byte	0x05
	.zero		1


	//   ....[45]....
        /*03c0*/ 	.word	0x00002400
        /*03c4*/ 	.word	0x000000ff
        /*03c8*/ 	.word	0x00000000
        /*03cc*/ 	.short	0x010a
        /*03ce*/ 	.byte	0x05
	.zero		1


	//   ....[46]....
        /*03d0*/ 	.word	0x00002490
        /*03d4*/ 	.word	0x000000ff
        /*03d8*/ 	.word	0x00000000
        /*03dc*/ 	.short	0x010a
        /*03de*/ 	.byte	0x05
	.zero		1


	//   ....[47]....
        /*03e0*/ 	.word	0x00002530
        /*03e4*/ 	.word	0x00000000
        /*03e8*/ 	.word	0x00000000
        /*03ec*/ 	.short	0x010a
        /*03ee*/ 	.byte	0xff
	.zero		1


	//   ....[48]....
        /*03f0*/ 	.word	0x00002650
        /*03f4*/ 	.word	0x00000000
        /*03f8*/ 	.word	0x000000e0
        /*03fc*/ 	.short	0x010a
        /*03fe*/ 	.byte	0xff
	.zero		1


	//   ....[49]....
        /*0400*/ 	.word	0x000026b0
        /*0404*/ 	.word	0x00000004
        /*0408*/ 	.word	0x00000000
        /*040c*/ 	.short	0x0101
        /*040e*/ 	.byte	0xff
	.zero		1


	//   ....[50]....
        /*0410*/ 	.word	0x000026d0
        /*0414*/ 	.word	0x000000ff
        /*0418*/ 	.word	0x00000090
        /*041c*/ 	.short	0x010a
        /*041e*/ 	.byte	0x05
	.zero		1


	//   ....[51]....
        /*0420*/ 	.word	0x000027f0
        /*0424*/ 	.word	0x00000000
        /*0428*/ 	.word	0x00000080
        /*042c*/ 	.short	0x010a
        /*042e*/ 	.byte	0xff
	.zero		1


	//   ....[52]....
        /*0430*/ 	.word	0x00002900
        /*0434*/ 	.word	0x00000000
        /*0438*/ 	.word	0x00000000
        /*043c*/ 	.short	0x0101
        /*043e*/ 	.byte	0xff
	.zero		1


	//   ....[53]....
        /*0440*/ 	.word	0x00002990
        /*0444*/ 	.word	0x000000ff
        /*0448*/ 	.word	0x00000090
        /*044c*/ 	.short	0x0106
        /*044e*/ 	.byte	0x05
	.zero		1


	//   ....[54]....
        /*0450*/ 	.word	0x000029b0
        /*0454*/ 	.word	0x000000ff
        /*0458*/ 	.word	0x00000090
        /*045c*/ 	.short	0x010a
        /*045e*/ 	.byte	0x05
	.zero		1


	//   ....[55]....
        /*0460*/ 	.word	0x00002a40
        /*0464*/ 	.word	0x000000ff
        /*0468*/ 	.word	0x00000090
        /*046c*/ 	.short	0x0106
        /*046e*/ 	.byte	0x04
	.zero		1


	//   ....[56]....
        /*0470*/ 	.word	0x00002a80
        /*0474*/ 	.word	0x00000000
        /*0478*/ 	.word	0x00000090
        /*047c*/ 	.short	0x010a
        /*047e*/ 	.byte	0xff
	.zero		1


	//   ....[57]....
        /*0480*/ 	.word	0x00002fc0
        /*0484*/ 	.word	0x00000000
        /*0488*/ 	.word	0x00000080
        /*048c*/ 	.short	0x010a
        /*048e*/ 	.byte	0xff
	.zero		1


	//   ....[58]....
        /*0490*/ 	.word	0x000030d0
        /*0494*/ 	.word	0x00000003
        /*0498*/ 	.word	0x00000000
        /*049c*/ 	.short	0x0101
        /*049e*/ 	.byte	0xff
	.zero		1


	//   ....[59]....
        /*04a0*/ 	.word	0x000030e0
        /*04a4*/ 	.word	0x000000ff
        /*04a8*/ 	.word	0x00000000
        /*04ac*/ 	.short	0x010a
        /*04ae*/ 	.byte	0x06
	.zero		1


	//   ....[60]....
        /*04b0*/ 	.word	0x00003100
        /*04b4*/ 	.word	0x000000ff
        /*04b8*/ 	.word	0x000000c0
        /*04bc*/ 	.short	0x010a
        /*04be*/ 	.byte	0x07
	.zero		1


	//   ....[61]....
        /*04c0*/ 	.word	0x000031d0
        /*04c4*/ 	.word	0x000000ff
        /*04c8*/ 	.word	0x00000000
        /*04cc*/ 	.short	0x010a
        /*04ce*/ 	.byte	0x06
	.zero		1


	//   ....[62]....
        /*04d0*/ 	.word	0x00003300
        /*04d4*/ 	.word	0x000000ff
        /*04d8*/ 	.word	0x00000000
        /*04dc*/ 	.short	0x010a
        /*04de*/ 	.byte	0x1a
	.zero		1


	//   ....[63]....
        /*04e0*/ 	.word	0x000035a0
        /*04e4*/ 	.word	0x000000ff
        /*04e8*/ 	.word	0x00000000
        /*04ec*/ 	.short	0x010a
        /*04ee*/ 	.byte	0x06
	.zero		1


	//   ....[64]....
        /*04f0*/ 	.word	0x00003630
        /*04f4*/ 	.word	0x000000ff
        /*04f8*/ 	.word	0x00000000
        /*04fc*/ 	.short	0x010a
        /*04fe*/ 	.byte	0x06
	.zero		1


	//   ....[65]....
        /*0500*/ 	.word	0x000036c0
        /*0504*/ 	.word	0x000000ff
        /*0508*/ 	.word	0x00000000
        /*050c*/ 	.short	0x010a
        /*050e*/ 	.byte	0x06
	.zero		1


	//   ....[66]....
        /*0510*/ 	.word	0x00003750
        /*0514*/ 	.word	0x000000ff
        /*0518*/ 	.word	0x00000000
        /*051c*/ 	.short	0x010a
        /*051e*/ 	.byte	0x07
	.zero		1


	//   ....[67]....
        /*0520*/ 	.word	0x00003bb0
        /*0524*/ 	.word	0x00000000
        /*0528*/ 	.word	0x00000080
        /*052c*/ 	.short	0x010a
        /*052e*/ 	.byte	0xff
	.zero		1


	//   ....[68]....
        /*0530*/ 	.word	0x00003c70
        /*0534*/ 	.word	0x00000000
        /*0538*/ 	.word	0x00000000
        /*053c*/ 	.short	0x0101
        /*053e*/ 	.byte	0xff
	.zero		1


	//   ....[69]....
        /*0540*/ 	.word	0x00003f90
        /*0544*/ 	.word	0x000000ff
        /*0548*/ 	.word	0x00000078
        /*054c*/ 	.short	0x010a
        /*054e*/ 	.byte	0x07
	.zero		1


	//   ....[70]....
        /*0550*/ 	.word	0x00004180
        /*0554*/ 	.word	0x000000ff
        /*0558*/ 	.word	0x00000060
        /*055c*/ 	.short	0x010a
        /*055e*/ 	.byte	0x07
	.zero		1


	//   ....[71]....
        /*0560*/ 	.word	0x00004350
        /*0564*/ 	.word	0x000000ff
        /*0568*/ 	.word	0x00000050
        /*056c*/ 	.short	0x010b
        /*056e*/ 	.byte	0x07
	.zero		1


	//   ....[72]....
        /*0570*/ 	.word	0x000043c0
        /*0574*/ 	.word	0x000000ff
        /*0578*/ 	.word	0x00000000
        /*057c*/ 	.short	0x0101
        /*057e*/ 	.byte	0x08
	.zero		1


	//   ....[73]....
        /*0580*/ 	.word	0x000043f0
        /*0584*/ 	.word	0x000000ff
        /*0588*/ 	.word	0x00000068
        /*058c*/ 	.short	0x010a
        /*058e*/ 	.byte	0x07
	.zero		1


	//   ....[74]....
        /*0590*/ 	.word	0x00004600
        /*0594*/ 	.word	0x000000ff
        /*0598*/ 	.word	0x00000058
        /*059c*/ 	.short	0x010b
        /*059e*/ 	.byte	0x07
	.zero		1


	//   ....[75]....
        /*05a0*/ 	.word	0x00004620
        /*05a4*/ 	.word	0x000000ff
        /*05a8*/ 	.word	0x00000000
        /*05ac*/ 	.short	0x0101
        /*05ae*/ 	.byte	0x0d
	.zero		1


	//   ....[76]....
        /*05b0*/ 	.word	0x00004650
        /*05b4*/ 	.word	0x000000ff
        /*05b8*/ 	.word	0x00000060
        /*05bc*/ 	.short	0x010a
        /*05be*/ 	.byte	0x07
	.zero		1


	//   ....[77]....
        /*05c0*/ 	.word	0x00004690
        /*05c4*/ 	.word	0x00000000
        /*05c8*/ 	.word	0x00000068
        /*05cc*/ 	.short	0x010a
        /*05ce*/ 	.byte	0xff
	.zero		1


	//   ....[78]....
        /*05d0*/ 	.word	0x000049d0
        /*05d4*/ 	.word	0x00000000
        /*05d8*/ 	.word	0x00000080
        /*05dc*/ 	.short	0x010a
        /*05de*/ 	.byte	0xff
	.zero		1


	//   ....[79]....
        /*05e0*/ 	.word	0x00004ae0
        /*05e4*/ 	.word	0x00000000
        /*05e8*/ 	.word	0x00000000
        /*05ec*/ 	.short	0x0101
        /*05ee*/ 	.byte	0xff
	.zero		1


	//   ....[80]....
        /*05f0*/ 	.word	0x00005540
        /*05f4*/ 	.word	0x00000003
        /*05f8*/ 	.word	0x00000050
        /*05fc*/ 	.short	0x010a
        /*05fe*/ 	.byte	0xff
	.zero		1


	//   ....[81]....
        /*0600*/ 	.word	0x00005580
        /*0604*/ 	.word	0x00000074
        /*0608*/ 	.word	0x000000a0
        /*060c*/ 	.short	0x010a
        /*060e*/ 	.byte	0xff
	.zero		1


	//   ....[82]....
        /*0610*/ 	.word	0x000056c0
        /*0614*/ 	.word	0x00000003
        /*0618*/ 	.word	0x00000050
        /*061c*/ 	.short	0x010a
        /*061e*/ 	.byte	0xff
	.zero		1


	//   ....[83]....
        /*0620*/ 	.word	0x00005800
        /*0624*/ 	.word	0x00000000
        /*0628*/ 	.word	0x00000000
        /*062c*/ 	.short	0x0101
        /*062e*/ 	.byte	0xff
	.zero		1


	//   ....[84]....
        /*0630*/ 	.word	0x00005880
        /*0634*/ 	.word	0x00000074
        /*0638*/ 	.word	0x000000a0
        /*063c*/ 	.short	0x010a
        /*063e*/ 	.byte	0xff
	.zero		1


	//   ....[85]....
        /*0640*/ 	.word	0x00006c10
        /*0644*/ 	.word	0x0000007d
        /*0648*/ 	.word	0x00000050
        /*064c*/ 	.short	0x010a
        /*064e*/ 	.byte	0xff
	.zero		1


	//   ....[86]....
        /*0650*/ 	.word	0x00006ce0
        /*0654*/ 	.word	0x0000007d
        /*0658*/ 	.word	0x00000050
        /*065c*/ 	.short	0x010a
        /*065e*/ 	.byte	0xff
	.zero		1


	//   ....[87]....
        /*0660*/ 	.word	0x00006e20
        /*0664*/ 	.word	0x00000000
        /*0668*/ 	.word	0x00000000
        /*066c*/ 	.short	0x0101
        /*066e*/ 	.byte	0xff
	.zero		1


	//   ....[88]....
        /*0670*/ 	.word	0x00007260
        /*0674*/ 	.word	0x000000ff
        /*0678*/ 	.word	0x00000000
        /*067c*/ 	.short	0x0101
        /*067e*/ 	.byte	0x05
	.zero		1


	//   ....[89]....
        /*0680*/ 	.word	0x000083a0
        /*0684*/ 	.word	0x00000003
        /*0688*/ 	.word	0x000000f0
        /*068c*/ 	.short	0x010a
        /*068e*/ 	.byte	0xff
	.zero		1


	//   ....[90]....
        /*0690*/ 	.word	0x00008400
        /*0694*/ 	.word	0x00000002
        /*0698*/ 	.word	0x00000028
        /*069c*/ 	.short	0x010a
        /*069e*/ 	.byte	0xff
	.zero		1


	//   ....[91]....
        /*06a0*/ 	.word	0x00008460
        /*06a4*/ 	.word	0x00000002
        /*06a8*/ 	.word	0x00000028
        /*06ac*/ 	.short	0x010a
        /*06ae*/ 	.byte	0xff
	.zero		1


	//   ....[92]....
        /*06b0*/ 	.word	0x000084b0
        /*06b4*/ 	.word	0x00000002
        /*06b8*/ 	.word	0x00000080
        /*06bc*/ 	.short	0x010a
        /*06be*/ 	.byte	0xff
	.zero		1


	//   ....[93]....
        /*06c0*/ 	.word	0x00008510
        /*06c4*/ 	.word	0x00000000
        /*06c8*/ 	.word	0x00000000
        /*06cc*/ 	.short	0x010a
        /*06ce*/ 	.byte	0xff
	.zero		1


	//   ....[94]....
        /*06d0*/ 	.word	0x00008570
        /*06d4*/ 	.word	0x00000000
        /*06d8*/ 	.word	0x00000000
        /*06dc*/ 	.short	0x010a
        /*06de*/ 	.byte	0xff
	.zero		1


	//   ....[95]....
        /*06e0*/ 	.word	0x000085d0
        /*06e4*/ 	.word	0x00000000
        /*06e8*/ 	.word	0x00000000
        /*06ec*/ 	.short	0x010a
        /*06ee*/ 	.byte	0xff
	.zero		1


	//   ....[96]....
        /*06f0*/ 	.word	0x00008630
        /*06f4*/ 	.word	0x00000000
        /*06f8*/ 	.word	0x00000000
        /*06fc*/ 	.short	0x010a
        /*06fe*/ 	.byte	0xff
	.zero		1


	//   ....[97]....
        /*0700*/ 	.word	0x00008680
        /*0704*/ 	.word	0x00000000
        /*0708*/ 	.word	0x000000e0
        /*070c*/ 	.short	0x010a
        /*070e*/ 	.byte	0xff
	.zero		1


	//   ....[98]....
        /*0710*/ 	.word	0x000086e0
        /*0714*/ 	.word	0x00000000
        /*0718*/ 	.word	0x00000090
        /*071c*/ 	.short	0x010a
        /*071e*/ 	.byte	0xff
	.zero		1


	//   ....[99]....
        /*0720*/ 	.word	0x00008730
        /*0724*/ 	.word	0x00000000
        /*0728*/ 	.word	0x00000080
        /*072c*/ 	.short	0x010a
        /*072e*/ 	.byte	0xff
	.zero		1


	//   ....[100]....
        /*0730*/ 	.word	0x00008790
        /*0734*/ 	.word	0x00000000
        /*0738*/ 	.word	0x00000090
        /*073c*/ 	.short	0x010a
        /*073e*/ 	.byte	0xff
	.zero		1


	//   ....[101]....
        /*0740*/ 	.word	0x000087e0
        /*0744*/ 	.word	0x00000000
        /*0748*/ 	.word	0x00000080
        /*074c*/ 	.short	0x010a
        /*074e*/ 	.byte	0xff
	.zero		1


	//   ....[102]....
        /*0750*/ 	.word	0x00008840
        /*0754*/ 	.word	0x00000003
        /*0758*/ 	.word	0x000000c0
        /*075c*/ 	.short	0x010a
        /*075e*/ 	.byte	0xff
	.zero		1


	//   ....[103]....
        /*0760*/ 	.word	0x000088a0
        /*0764*/ 	.word	0x00000000
        /*0768*/ 	.word	0x00000000
        /*076c*/ 	.short	0x010a
        /*076e*/ 	.byte	0xff
	.zero		1


	//   ....[104]....
        /*0770*/ 	.word	0x00008900
        /*0774*/ 	.word	0x00000000
        /*0778*/ 	.word	0x00000000
        /*077c*/ 	.short	0x010a
        /*077e*/ 	.byte	0xff
	.zero		1


	//   ....[105]....
        /*0780*/ 	.word	0x00008960
        /*0784*/ 	.word	0x00000000
        /*0788*/ 	.word	0x00000000
        /*078c*/ 	.short	0x010a
        /*078e*/ 	.byte	0xff
	.zero		1


	//   ....[106]....
        /*0790*/ 	.word	0x000089c0
        /*0794*/ 	.word	0x00000000
        /*0798*/ 	.word	0x00000000
        /*079c*/ 	.short	0x010a
        /*079e*/ 	.byte	0xff
	.zero		1


	//   ....[107]....
        /*07a0*/ 	.word	0x00008a20
        /*07a4*/ 	.word	0x00000000
        /*07a8*/ 	.word	0x00000000
        /*07ac*/ 	.short	0x010a
        /*07ae*/ 	.byte	0xff
	.zero		1


	//   ....[108]....
        /*07b0*/ 	.word	0x00008a70
        /*07b4*/ 	.word	0x00000000
        /*07b8*/ 	.word	0x00000080
        /*07bc*/ 	.short	0x010a
        /*07be*/ 	.byte	0xff
	.zero		1


	//   ....[109]....
        /*07c0*/ 	.word	0x00008ad0
        /*07c4*/ 	.word	0x00000000
        /*07c8*/ 	.word	0x00000078
        /*07cc*/ 	.short	0x010a
        /*07ce*/ 	.byte	0xff
	.zero		1


	//   ....[110]....
        /*07d0*/ 	.word	0x00008b30
        /*07d4*/ 	.word	0x00000003
        /*07d8*/ 	.word	0x00000060
        /*07dc*/ 	.short	0x010a
        /*07de*/ 	.byte	0xff
	.zero		1


	//   ....[111]....
        /*07e0*/ 	.word	0x00008b90
        /*07e4*/ 	.word	0x00000003
        /*07e8*/ 	.word	0x00000068
        /*07ec*/ 	.short	0x010a
        /*07ee*/ 	.byte	0xff
	.zero		1


	//   ....[112]....
        /*07f0*/ 	.word	0x00008bf0
        /*07f4*/ 	.word	0x00000000
        /*07f8*/ 	.word	0x00000060
        /*07fc*/ 	.short	0x010a
        /*07fe*/ 	.byte	0xff
	.zero		1


	//   ....[113]....
        /*0800*/ 	.word	0x00008c40
        /*0804*/ 	.word	0x00000000
        /*0808*/ 	.word	0x00000080
        /*080c*/ 	.short	0x010a
        /*080e*/ 	.byte	0xff
	.zero		1


	//   ....[114]....
        /*0810*/ 	.word	0x00008c90
        /*0814*/ 	.word	0x00000003
        /*0818*/ 	.word	0x00000050
        /*081c*/ 	.short	0x010a
        /*081e*/ 	.byte	0xff
	.zero		1


	//   ....[115]....
        /*0820*/ 	.word	0x00008ce0
        /*0824*/ 	.word	0x00000074
        /*0828*/ 	.word	0x000000a0
        /*082c*/ 	.short	0x010a
        /*082e*/ 	.byte	0xff
	.zero		1


	//   ....[116]....
        /*0830*/ 	.word	0x00008d30
        /*0834*/ 	.word	0x0000007d
        /*0838*/ 	.word	0x00000050
        /*083c*/ 	.short	0x010a
        /*083e*/ 	.byte	0xff
	.zero		1


	//----- nvinfo : EIATTR_NUM_MBARRIERS
	.align		4
.L_47:
        /*0840*/ 	.byte	0x03, 0x38
        /*0842*/ 	.short	0x0020


	//----- nvinfo : EIATTR_EXIT_INSTR_OFFSETS
	.align		4
        /*0844*/ 	.byte	0x04, 0x1c
        /*0846*/ 	.short	(.L_49 - .L_48)


	//   ....[0]....
.L_48:
        /*0848*/ 	.word	0x00002560


	//   ....[1]....
        /*084c*/ 	.word	0x00002a50


	//   ....[2]....
        /*0850*/ 	.word	0x00002ab0


	//   ....[3]....
        /*0854*/ 	.word	0x000039b0


	//   ....[4]....
        /*0858*/ 	.word	0x000046c0


	//   ....[5]....
        /*085c*/ 	.word	0x00004700


	//   ....[6]....
        /*0860*/ 	.word	0x00008390


	//----- nvinfo : EIATTR_MAX_THREADS
	.align		4
.L_49:
        /*0864*/ 	.byte	0x04, 0x05
        /*0866*/ 	.short	(.L_51 - .L_50)
.L_50:
        /*0868*/ 	.word	0x00000100
        /*086c*/ 	.word	0x00000001
        /*0870*/ 	.word	0x00000001


	//----- nvinfo : EIATTR_CRS_STACK_SIZE
	.align		4
.L_51:
        /*0874*/ 	.byte	0x04, 0x1e
        /*0876*/ 	.short	(.L_53 - .L_52)
.L_52:
        /*0878*/ 	.word	0x00000000


	//----- nvinfo : EIATTR_CBANK_PARAM_SIZE
	.align		4
.L_53:
        /*087c*/ 	.byte	0x03, 0x19
        /*087e*/ 	.short	0x0800


	//----- nvinfo : EIATTR_PARAM_CBANK
	.align		4
        /*0880*/ 	.byte	0x04, 0x0a
        /*0882*/ 	.short	(.L_55 - .L_54)
	.align		4
.L_54:
        /*0884*/ 	.word	index@(.nv.constant0._ZN7cutlass13device_kernelINS_4gemm6kernel13GemmUniversalIN4cute5tupleIJiiiiEEENS1_10collective13CollectiveMmaINS1_35MainloopSm100TmaUmmaWarpSpecializedILi5ELi2ELi4ENS5_IJNS4_1CILi1EEESB_SB_EEEEENS5_IJNSA_ILi128EEESE_SE_EEEaNS5_IJlSB_lEEEaSG_NS4_8TiledMMAINS4_8MMA_AtomIJNS4_15SM100_MMA_S8_SSIaaiLi128ELi128ELNS4_4UMMA5MajorE0ELSL_0ELNSK_8SaturateE0EEEEEENS4_6LayoutISC_NS5_IJNSA_ILi0EEESQ_SQ_EEEEENS5_IJNS4_10UnderscoreEST_ST_EEEEENS4_13SM90_TMA_LOADENS4_14ComposedLayoutINS4_7SwizzleILi3ELi4ELi3EEENS4_18smem_ptr_flag_bitsILi8EEENSP_INS5_IJNSA_ILi8EEESE_EEENS5_IJSE_SB_EEEEEEEvNS4_8identityESW_S16_vS17_EENS_8epilogue10collective18CollectiveEpilogueINS19_23Sm100TmaWarpSpecializedILi2ELi2ELi64ELb0ELb0EEEJSF_NS5_IJNSP_ISE_SB_EENSP_INSA_ILi64EEESB_EEEEEaSG_aSG_NS19_6fusion15FusionCallbacksIS1D_NS1I_17LinearCombinationIaiaiLNS_15FloatRoundStyleE2EEESF_S1H_JEEENS4_5SM1004TMEM4LOAD26SM100_TMEM_LOAD_32dp32b64xESW_NSX_INSY_ILi2ELi4ELi3EEES11_NSP_INS5_IJS12_S1F_EEENS5_IJS1F_SB_EEEEEEENS4_39AutoVectorizingCopyWithAssumedAlignmentILi128EEENS4_14SM90_TMA_STOREES1W_S1Y_S1Y_EEEvvEEEEvNT_6ParamsE)
        /*0888*/ 	.short	0x0380
        /*088a*/ 	.short	0x0800


	//----- nvinfo : EIATTR_SW_WAR
	.align		4
.L_55:
        /*088c*/ 	.byte	0x04, 0x36
        /*088e*/ 	.short	(.L_57 - .L_56)
.L_56:
        /*0890*/ 	.word	0x00000008
.L_57:


//--------------------- .nv.callgraph             --------------------------
	.section	.nv.callgraph,"",@"SHT_CUDA_CALLGRAPH"
	.align	4
	.sectionentsize	8
	.align		4
        /*0000*/ 	.word	0x00000000
	.align		4
        /*0004*/ 	.word	0xffffffff
	.align		4
        /*0008*/ 	.word	index@(_ZN7cutlass13device_kernelINS_4gemm6kernel13GemmUniversalIN4cute5tupleIJiiiiEEENS1_10collective13CollectiveMmaINS1_35MainloopSm100TmaUmmaWarpSpecializedILi5ELi2ELi4ENS5_IJNS4_1CILi1EEESB_SB_EEEEENS5_IJNSA_ILi128EEESE_SE_EEEaNS5_IJlSB_lEEEaSG_NS4_8TiledMMAINS4_8MMA_AtomIJNS4_15SM100_MMA_S8_SSIaaiLi128ELi128ELNS4_4UMMA5MajorE0ELSL_0ELNSK_8SaturateE0EEEEEENS4_6LayoutISC_NS5_IJNSA_ILi0EEESQ_SQ_EEEEENS5_IJNS4_10UnderscoreEST_ST_EEEEENS4_13SM90_TMA_LOADENS4_14ComposedLayoutINS4_7SwizzleILi3ELi4ELi3EEENS4_18smem_ptr_flag_bitsILi8EEENSP_INS5_IJNSA_ILi8EEESE_EEENS5_IJSE_SB_EEEEEEEvNS4_8identityESW_S16_vS17_EENS_8epilogue10collective18CollectiveEpilogueINS19_23Sm100TmaWarpSpecializedILi2ELi2ELi64ELb0ELb0EEEJSF_NS5_IJNSP_ISE_SB_EENSP_INSA_ILi64EEESB_EEEEEaSG_aSG_NS19_6fusion15FusionCallbacksIS1D_NS1I_17LinearCombinationIaiaiLNS_15FloatRoundStyleE2EEESF_S1H_JEEENS4_5SM1004TMEM4LOAD26SM100_TMEM_LOAD_32dp32b64xESW_NSX_INSY_ILi2ELi4ELi3EEES11_NSP_INS5_IJS12_S1F_EEENS5_IJS1F_SB_EEEEEEENS4_39AutoVectorizingCopyWithAssumedAlignmentILi128EEENS4_14SM90_TMA_STOREES1W_S1Y_S1Y_EEEvvEEEEvNT_6ParamsE)
	.align		4
        /*000c*/ 	.word	index@(__assertfail)
	.align		4
        /*0010*/ 	.word	0x00000000
	.align		4
        /*0014*/ 	.word	0xfffffffe
	.align		4
        /*0018*/ 	.word	0x00000000
	.align		4
        /*001c*/ 	.word	0xfffffffd
	.align		4
        /*0020*/ 	.word	0x00000000
	.align		4
        /*0024*/ 	.word	0xfffffffc


//--------------------- .nv.constant4             --------------------------
	.section	.nv.constant4,"a",@progbits
	.align	8
	.align		8
.nv.constant4:
        /*0000*/ 	.dword	__assertfail
	.align		8
        /*0008*/ 	.dword	__unnamed_1
	.align		8
        /*0010*/ 	.dword	__unnamed_2
	.align		8
        /*0018*/ 	.dword	_ZN39_INTERNAL_4953a84d_4_k_cu_71bb866c_98474cuda3std3__45__cpo5beginE
	.align		8
        /*0020*/ 	.dword	_ZN39_INTERNAL_4953a84d_4_k_cu_71bb866c_98474cuda3std3__45__cpo3endE
	.align		8
        /*0028*/ 	.dword	_ZN39_INTERNAL_4953a84d_4_k_cu_71bb866c_98474cuda3std3__45__cpo6cbeginE
	.align		8
        /*0030*/ 	.dword	_ZN39_INTERNAL_4953a84d_4_k_cu_71bb866c_98474cuda3std3__45__cpo4cendE
	.align		8
        /*0038*/ 	.dword	_ZN39_INTERNAL_4953a84d_4_k_cu_71bb866c_98474cuda3std3__441_GLOBAL__N__4953a84d_4_k_cu_71bb866c_98476ignoreE
	.align		8
        /*0040*/ 	.dword	_ZN39_INTERNAL_4953a84d_4_k_cu_71bb866c_98474cuda3std3__419piecewise_constructE
	.align		8
        /*0048*/ 	.dword	_ZN39_INTERNAL_4953a84d_4_k_cu_71bb866c_98474cuda3std3__48in_placeE
	.align		8
        /*0050*/ 	.dword	_ZN39_INTERNAL_4953a84d_4_k_cu_71bb866c_98474cuda3std6ranges3__45__cpo4swapE
	.align		8
        /*0058*/ 	.dword	_ZN39_INTERNAL_4953a84d_4_k_cu_71bb866c_98474cuda3std6ranges3__45__cpo9iter_moveE
	.align		8
        /*0060*/ 	.dword	_ZN39_INTERNAL_4953a84d_4_k_cu_71bb866c_98474cute7productE
	.align		8
        /*0068*/ 	.dword	_ZN39_INTERNAL_4953a84d_4_k_cu_71bb866c_98474cute1_E
	.align		8
        /*0070*/ 	.dword	$str$25
	.align		8
        /*0078*/ 	.dword	$str$26
	.align		8
        /*0080*/ 	.dword	$str$27
	.align		8
        /*0088*/ 	.dword	$str$28


//--------------------- .text._ZN7cutlass13device_kernelINS_4gemm6kernel13GemmUniversalIN4cute5tupleIJiiiiEEENS1_10collective13CollectiveMmaINS1_35MainloopSm100TmaUmmaWarpSpecializedILi5ELi2ELi4ENS5_IJNS4_1CILi1EEESB_SB_EEEEENS5_IJNSA_ILi128EEESE_SE_EEEaNS5_IJlSB_lEEEaSG_NS4_8TiledMMAINS4_8MMA_AtomIJNS4_15SM100_MMA_S8_SSIaaiLi128ELi128ELNS4_4UMMA5MajorE0ELSL_0ELNSK_8SaturateE0EEEEEENS4_6LayoutISC_NS5_IJNSA_ILi0EEESQ_SQ_EEEEENS5_IJNS4_10UnderscoreEST_ST_EEEEENS4_13SM90_TMA_LOADENS4_14ComposedLayoutINS4_7SwizzleILi3ELi4ELi3EEENS4_18smem_ptr_flag_bitsILi8EEENSP_INS5_IJNSA_ILi8EEESE_EEENS5_IJSE_SB_EEEEEEEvNS4_8identityESW_S16_vS17_EENS_8epilogue10collective18CollectiveEpilogueINS19_23Sm100TmaWarpSpecializedILi2ELi2ELi64ELb0ELb0EEEJSF_NS5_IJNSP_ISE_SB_EENSP_INSA_ILi64EEESB_EEEEEaSG_aSG_NS19_6fusion15FusionCallbacksIS1D_NS1I_17LinearCombinationIaiaiLNS_15FloatRoundStyleE2EEESF_S1H_JEEENS4_5SM1004TMEM4LOAD26SM100_TMEM_LOAD_32dp32b64xESW_NSX_INSY_ILi2ELi4ELi3EEES11_NSP_INS5_IJS12_S1F_EEENS5_IJS1F_SB_EEEEEEENS4_39AutoVectorizingCopyWithAssumedAlignmentILi128EEENS4_14SM90_TMA_STOREES1W_S1Y_S1Y_EEEvvEEEEvNT_6ParamsE --------------------------
	.section	.text._ZN7cutlass13device_kernelINS_4gemm6kernel13GemmUniversalIN4cute5tupleIJiiiiEEENS1_10collective13CollectiveMmaINS1_35MainloopSm100TmaUmmaWarpSpecializedILi5ELi2ELi4ENS5_IJNS4_1CILi1EEESB_SB_EEEEENS5_IJNSA_ILi128EEESE_SE_EEEaNS5_IJlSB_lEEEaSG_NS4_8TiledMMAINS4_8MMA_AtomIJNS4_15SM100_MMA_S8_SSIaaiLi128ELi128ELNS4_4UMMA5MajorE0ELSL_0ELNSK_8SaturateE0EEEEEENS4_6LayoutISC_NS5_IJNSA_ILi0EEESQ_SQ_EEEEENS5_IJNS4_10UnderscoreEST_ST_EEEEENS4_13SM90_TMA_LOADENS4_14ComposedLayoutINS4_7SwizzleILi3ELi4ELi3EEENS4_18smem_ptr_flag_bitsILi8EEENSP_INS5_IJNSA_ILi8EEESE_EEENS5_IJSE_SB_EEEEEEEvNS4_8identityESW_S16_vS17_EENS_8epilogue10collective18CollectiveEpilogueINS19_23Sm100TmaWarpSpecializedILi2ELi2ELi64ELb0ELb0EEEJSF_NS5_IJNSP_ISE_SB_EENSP_INSA_ILi64EEESB_EEEEEaSG_aSG_NS19_6fusion15FusionCallbacksIS1D_NS1I_17LinearCombinationIaiaiLNS_15FloatRoundStyleE2EEESF_S1H_JEEENS4_5SM1004TMEM4LOAD26SM100_TMEM_LOAD_32dp32b64xESW_NSX_INSY_ILi2ELi4ELi3EEES11_NSP_INS5_IJS12_S1F_EEENS5_IJS1F_SB_EEEEEEENS4_39AutoVectorizingCopyWithAssumedAlignmentILi128EEENS4_14SM90_TMA_STOREES1W_S1Y_S1Y_EEEvvEEEEvNT_6ParamsE,"ax",@progbits
	.align	128
.text._ZN7cutlass13device_kernelINS_4gemm6kernel13GemmUniversalIN4cute5tupleIJiiiiEEENS1_10collective13CollectiveMmaINS1_35MainloopSm100TmaUmmaWarpSpecializedILi5ELi2ELi4ENS5_IJNS4_1CILi1EEESB_SB_EEEEENS5_IJNSA_ILi128EEESE_SE_EEEaNS5_IJlSB_lEEEaSG_NS4_8TiledMMAINS4_8MMA_AtomIJNS4_15SM100_MMA_S8_SSIaaiLi128ELi128ELNS4_4UMMA5MajorE0ELSL_0ELNSK_8SaturateE0EEEEEENS4_6LayoutISC_NS5_IJNSA_ILi0EEESQ_SQ_EEEEENS5_IJNS4_10UnderscoreEST_ST_EEEEENS4_13SM90_TMA_LOADENS4_14ComposedLayoutINS4_7SwizzleILi3ELi4ELi3EEENS4_18smem_ptr_flag_bitsILi8EEENSP_INS5_IJNSA_ILi8EEESE_EEENS5_IJSE_SB_EEEEEEEvNS4_8identityESW_S16_vS17_EENS_8epilogue10collective18CollectiveEpilogueINS19_23Sm100TmaWarpSpecializedILi2ELi2ELi64ELb0ELb0EEEJSF_NS5_IJNSP_ISE_SB_EENSP_INSA_ILi64EEESB_EEEEEaSG_aSG_NS19_6fusion15FusionCallbacksIS1D_NS1I_17LinearCombinationIaiaiLNS_15FloatRoundStyleE2EEESF_S1H_JEEENS4_5SM1004TMEM4LOAD26SM100_TMEM_LOAD_32dp32b64xESW_NSX_INSY_ILi2ELi4ELi3EEES11_NSP_INS5_IJS12_S1F_EEENS5_IJS1F_SB_EEEEEEENS4_39AutoVectorizingCopyWithAssumedAlignmentILi128EEENS4_14SM90_TMA_STOREES1W_S1Y_S1Y_EEEvvEEEEvNT_6ParamsE:
        .type           _ZN7cutlass13device_kernelINS_4gemm6kernel13GemmUniversalIN4cute5tupleIJiiiiEEENS1_10collective13CollectiveMmaINS1_35MainloopSm100TmaUmmaWarpSpecializedILi5ELi2ELi4ENS5_IJNS4_1CILi1EEESB_SB_EEEEENS5_IJNSA_ILi128EEESE_SE_EEEaNS5_IJlSB_lEEEaSG_NS4_8TiledMMAINS4_8MMA_AtomIJNS4_15SM100_MMA_S8_SSIaaiLi128ELi128ELNS4_4UMMA5MajorE0ELSL_0ELNSK_8SaturateE0EEEEEENS4_6LayoutISC_NS5_IJNSA_ILi0EEESQ_SQ_EEEEENS5_IJNS4_10UnderscoreEST_ST_EEEEENS4_13SM90_TMA_LOADENS4_14ComposedLayoutINS4_7SwizzleILi3ELi4ELi3EEENS4_18smem_ptr_flag_bitsILi8EEENSP_INS5_IJNSA_ILi8EEESE_EEENS5_IJSE_SB_EEEEEEEvNS4_8identityESW_S16_vS17_EENS_8epilogue10collective18CollectiveEpilogueINS19_23Sm100TmaWarpSpecializedILi2ELi2ELi64ELb0ELb0EEEJSF_NS5_IJNSP_ISE_SB_EENSP_INSA_ILi64EEESB_EEEEEaSG_aSG_NS19_6fusion15FusionCallbacksIS1D_NS1I_17LinearCombinationIaiaiLNS_15FloatRoundStyleE2EEESF_S1H_JEEENS4_5SM1004TMEM4LOAD26SM100_TMEM_LOAD_32dp32b64xESW_NSX_INSY_ILi2ELi4ELi3EEES11_NSP_INS5_IJS12_S1F_EEENS5_IJS1F_SB_EEEEEEENS4_39AutoVectorizingCopyWithAssumedAlignmentILi128EEENS4_14SM90_TMA_STOREES1W_S1Y_S1Y_EEEvvEEEEvNT_6ParamsE,@function
        .size           _ZN7cutlass13device_kernelINS_4gemm6kernel13GemmUniversalIN4cute5tupleIJiiiiEEENS1_10collective13CollectiveMmaINS1_35MainloopSm100TmaUmmaWarpSpecializedILi5ELi2ELi4ENS5_IJNS4_1CILi1EEESB_SB_EEEEENS5_IJNSA_ILi128EEESE_SE_EEEaNS5_IJlSB_lEEEaSG_NS4_8TiledMMAINS4_8MMA_AtomIJNS4_15SM100_MMA_S8_SSIaaiLi128ELi128ELNS4_4UMMA5MajorE0ELSL_0ELNSK_8SaturateE0EEEEEENS4_6LayoutISC_NS5_IJNSA_ILi0EEESQ_SQ_EEEEENS5_IJNS4_10UnderscoreEST_ST_EEEEENS4_13SM90_TMA_LOADENS4_14ComposedLayoutINS4_7SwizzleILi3ELi4ELi3EEENS4_18smem_ptr_flag_bitsILi8EEENSP_INS5_IJNSA_ILi8EEESE_EEENS5_IJSE_SB_EEEEEEEvNS4_8identityESW_S16_vS17_EENS_8epilogue10collective18CollectiveEpilogueINS19_23Sm100TmaWarpSpecializedILi2ELi2ELi64ELb0ELb0EEEJSF_NS5_IJNSP_ISE_SB_EENSP_INSA_ILi64EEESB_EEEEEaSG_aSG_NS19_6fusion15FusionCallbacksIS1D_NS1I_17LinearCombinationIaiaiLNS_15FloatRoundStyleE2EEESF_S1H_JEEENS4_5SM1004TMEM4LOAD26SM100_TMEM_LOAD_32dp32b64xESW_NSX_INSY_ILi2ELi4ELi3EEES11_NSP_INS5_IJS12_S1F_EEENS5_IJS1F_SB_EEEEEEENS4_39AutoVectorizingCopyWithAssumedAlignmentILi128EEENS4_14SM90_TMA_STOREES1W_S1Y_S1Y_EEEvvEEEEvNT_6ParamsE,(.L_x_145 - _ZN7cutlass13device_kernelINS_4gemm6kernel13GemmUniversalIN4cute5tupleIJiiiiEEENS1_10collective13CollectiveMmaINS1_35MainloopSm100TmaUmmaWarpSpecializedILi5ELi2ELi4ENS5_IJNS4_1CILi1EEESB_SB_EEEEENS5_IJNSA_ILi128EEESE_SE_EEEaNS5_IJlSB_lEEEaSG_NS4_8TiledMMAINS4_8MMA_AtomIJNS4_15SM100_MMA_S8_SSIaaiLi128ELi128ELNS4_4UMMA5MajorE0ELSL_0ELNSK_8SaturateE0EEEEEENS4_6LayoutISC_NS5_IJNSA_ILi0EEESQ_SQ_EEEEENS5_IJNS4_10UnderscoreEST_ST_EEEEENS4_13SM90_TMA_LOADENS4_14ComposedLayoutINS4_7SwizzleILi3ELi4ELi3EEENS4_18smem_ptr_flag_bitsILi8EEENSP_INS5_IJNSA_ILi8EEESE_EEENS5_IJSE_SB_EEEEEEEvNS4_8identityESW_S16_vS17_EENS_8epilogue10collective18CollectiveEpilogueINS19_23Sm100TmaWarpSpecializedILi2ELi2ELi64ELb0ELb0EEEJSF_NS5_IJNSP_ISE_SB_EENSP_INSA_ILi64EEESB_EEEEEaSG_aSG_NS19_6fusion15FusionCallbacksIS1D_NS1I_17LinearCombinationIaiaiLNS_15FloatRoundStyleE2EEESF_S1H_JEEENS4_5SM1004TMEM4LOAD26SM100_TMEM_LOAD_32dp32b64xESW_NSX_INSY_ILi2ELi4ELi3EEES11_NSP_INS5_IJS12_S1F_EEENS5_IJS1F_SB_EEEEEEENS4_39AutoVectorizingCopyWithAssumedAlignmentILi128EEENS4_14SM90_TMA_STOREES1W_S1Y_S1Y_EEEvvEEEEvNT_6ParamsE)
        .other          _ZN7cutlass13device_kernelINS_4gemm6kernel13GemmUniversalIN4cute5tupleIJiiiiEEENS1_10collective13CollectiveMmaINS1_35MainloopSm100TmaUmmaWarpSpecializedILi5ELi2ELi4ENS5_IJNS4_1CILi1EEESB_SB_EEEEENS5_IJNSA_ILi128EEESE_SE_EEEaNS5_IJlSB_lEEEaSG_NS4_8TiledMMAINS4_8MMA_AtomIJNS4_15SM100_MMA_S8_SSIaaiLi128ELi128ELNS4_4UMMA5MajorE0ELSL_0ELNSK_8SaturateE0EEEEEENS4_6LayoutISC_NS5_IJNSA_ILi0EEESQ_SQ_EEEEENS5_IJNS4_10UnderscoreEST_ST_EEEEENS4_13SM90_TMA_LOADENS4_14ComposedLayoutINS4_7SwizzleILi3ELi4ELi3EEENS4_18smem_ptr_flag_bitsILi8EEENSP_INS5_IJNSA_ILi8EEESE_EEENS5_IJSE_SB_EEEEEEEvNS4_8identityESW_S16_vS17_EENS_8epilogue10collective18CollectiveEpilogueINS19_23Sm100TmaWarpSpecializedILi2ELi2ELi64ELb0ELb0EEEJSF_NS5_IJNSP_ISE_SB_EENSP_INSA_ILi64EEESB_EEEEEaSG_aSG_NS19_6fusion15FusionCallbacksIS1D_NS1I_17LinearCombinationIaiaiLNS_15FloatRoundStyleE2EEESF_S1H_JEEENS4_5SM1004TMEM4LOAD26SM100_TMEM_LOAD_32dp32b64xESW_NSX_INSY_ILi2ELi4ELi3EEES11_NSP_INS5_IJS12_S1F_EEENS5_IJS1F_SB_EEEEEEENS4_39AutoVectorizingCopyWithAssumedAlignmentILi128EEENS4_14SM90_TMA_STOREES1W_S1Y_S1Y_EEEvvEEEEvNT_6ParamsE,@"STO_CUDA_ENTRY STV_DEFAULT"
_ZN7cutlass13device_kernelINS_4gemm6kernel13GemmUniversalIN4cute5tupleIJiiiiEEENS1_10collective13CollectiveMmaINS1_35MainloopSm100TmaUmmaWarpSpecializedILi5ELi2ELi4ENS5_IJNS4_1CILi1EEESB_SB_EEEEENS5_IJNSA_ILi128EEESE_SE_EEEaNS5_IJlSB_lEEEaSG_NS4_8TiledMMAINS4_8MMA_AtomIJNS4_15SM100_MMA_S8_SSIaaiLi128ELi128ELNS4_4UMMA5MajorE0ELSL_0ELNSK_8SaturateE0EEEEEENS4_6LayoutISC_NS5_IJNSA_ILi0EEESQ_SQ_EEEEENS5_IJNS4_10UnderscoreEST_ST_EEEEENS4_13SM90_TMA_LOADENS4_14ComposedLayoutINS4_7SwizzleILi3ELi4ELi3EEENS4_18smem_ptr_flag_bitsILi8EEENSP_INS5_IJNSA_ILi8EEESE_EEENS5_IJSE_SB_EEEEEEEvNS4_8identityESW_S16_vS17_EENS_8epilogue10collective18CollectiveEpilogueINS19_23Sm100TmaWarpSpecializedILi2ELi2ELi64ELb0ELb0EEEJSF_NS5_IJNSP_ISE_SB_EENSP_INSA_ILi64EEESB_EEEEEaSG_aSG_NS19_6fusion15FusionCallbacksIS1D_NS1I_17LinearCombinationIaiaiLNS_15FloatRoundStyleE2EEESF_S1H_JEEENS4_5SM1004TMEM4LOAD26SM100_TMEM_LOAD_32dp32b64xESW_NSX_INSY_ILi2ELi4ELi3EEES11_NSP_INS5_IJS12_S1F_EEENS5_IJS1F_SB_EEEEEEENS4_39AutoVectorizingCopyWithAssumedAlignmentILi128EEENS4_14SM90_TMA_STOREES1W_S1Y_S1Y_EEEvvEEEEvNT_6ParamsE:
[----:B------:R-:W1:Y:S01]  /*0000*/  LDC R1, c[0x0][0x37c] ;  /* 0x0000df00ff017b82 */ /* 0x000e620000000800 */
[----:B------:R-:W2:Y:S01]  /*0010*/  S2R R167, SR_TID.X ;  /* 0x0000000000a77919 */ /* 0x000ea20000002100 */
[----:B------:R-:W3:Y:S01]  /*0020*/  LDCU.64 UR4, c[0x0][0x890] ;  /* 0x00011200ff0477ac */ /* 0x000ee20008000a00 */
[----:B------:R-:W-:Y:S02]  /*0030*/  PRMT R151, RZ, 0x7610, R151 ;  /* 0x00007610ff977816 */ /* 0x000fe40000000097 */
[----:B------:R-:W-:Y:S01]  /*0040*/  ELECT P5, URZ, PT ;  /* 0x0000000000ff782f */ /* 0x000fe200038a0000 */
[----:B------:R-:W4:Y:S01]  /*0050*/  LDCU.64 UR46, c[0x0][0x358] ;  /* 0x00006b00ff2e77ac */ /* 0x000f220008000a00 */
[----:B---3--:R-:W-:-:S04]  /*0060*/  UISETP.NE.U32.AND UP0, UPT, UR4, URZ, UPT ;  /* 0x000000ff0400728c */ /* 0x008fc8000bf05070 */
[----:B------:R-:W-:Y:S01]  /*0070*/  UISETP.NE.AND.EX UP0, UPT, UR5, URZ, UPT, UP0 ;  /* 0x000000ff0500728c */ /* 0x000fe2000bf05300 */
[----:B--2---:R-:W-:-:S05]  /*0080*/  SHF.R.U32.HI R154, RZ, 0x5, R167 ;  /* 0x00000005ff9a7819 */ /* 0x004fca00000116a7 */
[----:B------:R-:W2:Y:S02]  /*0090*/  SHFL.IDX PT, R0, R154, RZ, 0x1f ;  /* 0x00001fff9a007589 */ /* 0x000ea400000e0000 */
[----:B--2---:R-:W-:Y:S01]  /*00a0*/  R2UR UR8, R0 ;  /* 0x00000000000872ca */ /* 0x004fe200000e0000 */
[----:B-1--4-:R-:W-:-:S14]  /*00b0*/  BRA.U UP0, `(.L_x_0) ;  /* 0x00000001002c7547 */ /* 0x012fdc000b800000 */
[----:B------:R-:W1:Y:S02]  /*00c0*/  LDCU.64 UR6, c[0x0][0x888] ;  /* 0x00011100ff0677ac */ /* 0x000e640008000a00 */
[----:B-1----:R-:W-:-:S04]  /*00d0*/  UISETP.NE.U32.AND UP0, UPT, UR6, URZ, UPT ;  /* 0x000000ff0600728c */ /* 0x002fc8000bf05070 */
[----:B------:R-:W-:-:S09]  /*00e0*/  UISETP.NE.AND.EX UP0, UPT, UR7, URZ, UPT, UP0 ;  /* 0x000000ff0700728c */ /* 0x000fd2000bf05300 */
[----:B------:R-:W-:Y:S05]  /*00f0*/  BRA.U !UP0, `(.L_x_1) ;  /* 0x0000000108107547 */ /* 0x000fea000b800000 */
[----:B------:R-:W1:Y:S02]  /*0100*/  LDC.64 R82, c[0x0][0x888] ;  /* 0x00022200ff527b82 */ /* 0x000e640000000a00 */
[----:B-1----:R1:W5:Y:S01]  /*0110*/  LDG.E R82, desc[UR46][R82.64] ;  /* 0x0000002e52527981 */ /* 0x002362000c1e1900 */
[----:B------:R-:W-:Y:S01]  /*0120*/  HFMA2 R151, -RZ, RZ, 0, 5.9604644775390625e-08 ;  /* 0x00000001ff977431 */ /* 0x000fe200000001ff */
[----:B------:R-:W-:Y:S05]  /*0130*/  BRA `(.L_x_0) ;  /* 0x00000000000c7947 */ /* 0x000fea0003800000 */
.L_x_1:
[----:B------:R-:W1:Y:S01]  /*0140*/  LDCU UR6, c[0x0][0x880] ;  /* 0x00011000ff0677ac */ /* 0x000e620008000800 */
[----:B------:R-:W-:Y:S01]  /*0150*/  HFMA2 R151, -RZ, RZ, 0, 5.9604644775390625e-08 ;  /* 0x00000001ff977431 */ /* 0x000fe200000001ff */
[----:B-1----:R-:W-:-:S07]  /*0160*/  MOV R82, UR6 ;  /* 0x0000000600527c02 */ /* 0x002fce0008000f00 */
.L_x_0:
[----:B------:R-:W2:Y:S02]  /*0170*/  LDCU.64 UR6, c[0x0][0x8b0] ;  /* 0x00011600ff0677ac */ /* 0x000ea40008000a00 */
[----:B--2---:R-:W-:-:S04]  /*0180*/  UISETP.NE.U32.AND UP0, UPT, UR6, URZ, UPT ;  /* 0x000000ff0600728c */ /* 0x004fc8000bf05070 */
[----:B------:R-:W-:-:S09]  /*0190*/  UISETP.NE.AND.EX UP0, UPT, UR7, URZ, UPT, UP0 ;  /* 0x000000ff0700728c */ /* 0x000fd2000bf05300 */
[----:B------:R-:W-:Y:S05]  /*01a0*/  BRA.U UP0, `(.L_x_2) ;  /* 0x0000000100247547 */ /* 0x000fea000b800000 */
[----:B------:R-:W2:Y:S02]  /*01b0*/  LDCU.64 UR6, c[0x0][0x8a8] ;  /* 0x00011500ff0677ac */ /* 0x000ea40008000a00 */
[----:B--2---:R-:W-:-:S04]  /*01c0*/  UISETP.NE.U32.AND UP0, UPT, UR6, URZ, UPT ;  /* 0x000000ff0600728c */ /* 0x004fc8000bf05070 */
[----:B------:R-:W-:-:S09]  /*01d0*/  UISETP.NE.AND.EX UP0, UPT, UR7, URZ, UPT, UP0 ;  /* 0x000000ff0700728c */ /* 0x000fd2000bf05300 */
[----:B------:R-:W-:Y:S05]  /*01e0*/  BRA.U !UP0, `(.L_x_3) ;  /* 0x00000001080c7547 */ /* 0x000fea000b800000 */
[----:B------:R-:W2:Y:S02]  /*01f0*/  LDC.64 R78, c[0x0][0x8a8] ;  /* 0x00022a00ff4e7b82 */ /* 0x000ea40000000a00 */
[----:B--2---:R2:W5:Y:S01]  /*0200*/  LDG.E R78, desc[UR46][R78.64] ;  /* 0x0000002e4e4e7981 */ /* 0x004562000c1e1900 */
[----:B------:R-:W-:Y:S05]  /*0210*/  BRA `(.L_x_2) ;  /* 0x0000000000087947 */ /* 0x000fea0003800000 */
.L_x_3:
[----:B------:R-:W2:Y:S02]  /*0220*/  LDCU UR6, c[0x0][0x8a0] ;  /* 0x00011400ff0677ac */ /* 0x000ea40008000800 */
[----:B--2---:R-:W-:Y:S02]  /*0230*/  MOV R78, UR6 ;  /* 0x00000006004e7c02 */ /* 0x004fe40008000f00 */
.L_x_2:
[----:B------:R-:W-:Y:S01]  /*0240*/  IMAD.U32 R0, RZ, RZ, UR8 ;  /* 0x00000008ff007e24 */ /* 0x000fe2000f8e00ff */
[----:B------:R-:W-:Y:S04]  /*0250*/  BSSY.RECONVERGENT B0, `(.L_x_4) ;  /* 0x000000c000007945 */ /* 0x000fe80003800200 */
[C---:B------:R-:W-:Y:S02]  /*0260*/  ISETP.NE.OR P1, PT, R0.reuse, 0x1, !P5 ;  /* 0x000000010000780c */ /* 0x040fe40006f25670 */
[----:B------:R-:W-:-:S11]  /*0270*/  ISETP.NE.OR P0, PT, R0, 0x3, !P5 ;  /* 0x000000030000780c */ /* 0x000fd60006f05670 */
[----:B------:R-:W-:Y:S05]  /*0280*/  @P1 BRA `(.L_x_5) ;  /* 0x0000000000201947 */ /* 0x000fea0003800000 */
[----:B------:R-:W3:Y:S02]  /*0290*/  LDCU.64 UR6, c[0x0][0x348] ;  /* 0x00006900ff0677ac */ /* 0x000ee40008000a00 */
[----:B---3--:R-:W-:Y:S02]  /*02a0*/  UIADD3 UR10, UP1, UPT, UR6, 0x80, URZ ;  /* 0x00000080060a7890 */ /* 0x008fe4000ff3e0ff */
[----:B------:R-:W-:Y:S02]  /*02b0*/  UIADD3 UR6, UP0, UPT, UR6, 0x180, URZ ;  /* 0x0000018006067890 */ /* 0x000fe4000ff1e0ff */
[----:B------:R-:W-:Y:S02]  /*02c0*/  UIADD3.X UR11, UPT, UPT, URZ, UR7, URZ, UP1, !UPT ;  /* 0x00000007ff0b7290 */ /* 0x000fe40008ffe4ff */
[----:B------:R-:W-:-:S07]  /*02d0*/  UIADD3.X UR7, UPT, UPT, URZ, UR7, URZ, UP0, !UPT ;  /* 0x00000007ff077290 */ /* 0x000fce00087fe4ff */
[----:B------:R3:W-:Y:S02]  /*02e0*/  UTMACCTL.PF [UR10] ;  /* 0x000000000a0079b9 */ /* 0x0007e40008040000 */
[----:B------:R3:W-:Y:S02]  /*02f0*/  UTMACCTL.PF [UR6] ;  /* 0x00000000060079b9 */ /* 0x0007e40008040000 */
[----:B---3--:R-:W-:Y:S01]  /*0300*/  NOP ;  /* 0x0000000000007918 */ /* 0x008fe20000000000 */
.L_x_5:
[----:B------:R-:W-:Y:S05]  /*0310*/  BSYNC.RECONVERGENT B0 ;  /* 0x0000000000007941 */ /* 0x000fea0003800200 */
.L_x_4:
[----:B------:R-:W-:Y:S04]  /*0320*/  BSSY.RECONVERGENT B0, `(.L_x_6) ;  /* 0x000000a000007945 */ /* 0x000fe80003800200 */
        /* <DEDUP_REMOVED lines=9> */
.L_x_7:
[----:B------:R-:W-:Y:S05]  /*03c0*/  BSYNC.RECONVERGENT B0 ;  /* 0x0000000000007941 */ /* 0x000fea0003800200 */
.L_x_6:
[----:B------:R-:W3:Y:S01]  /*03d0*/  LDCU.64 UR6, c[0x0][0x888] ;  /* 0x00011100ff0677ac */ /* 0x000ee20008000a00 */
[----:B------:R-:W-:Y:S02]  /*03e0*/  UISETP.EQ.U32.AND UP1, UPT, UR4, URZ, UPT ;  /* 0x000000ff0400728c */ /* 0x000fe4000bf22070 */
[----:B------:R-:W-:Y:S02]  /*03f0*/  UPLOP3.LUT UP2, UPT, UPT, UPT, UPT, 0x80, 0x8 ;  /* 0x000000000008789c */ /* 0x000fe40003f4f070 */
[----:B---3--:R-:W-:-:S04]  /*0400*/  UISETP.NE.U32.AND UP0, UPT, UR6, URZ, UPT ;  /* 0x000000ff0600728c */ /* 0x008fc8000bf05070 */
[----:B------:R-:W-:-:S04]  /*0410*/  UISETP.NE.AND.EX UP0, UPT, UR7, URZ, UPT, UP0 ;  /* 0x000000ff0700728c */ /* 0x000fc8000bf05300 */
[----:B------:R-:W-:-:S04]  /*0420*/  UISETP.EQ.OR.EX UP3, UPT, UR5, URZ, !UP0, UP1 ;  /* 0x000000ff0500728c */ /* 0x000fc8000c762710 */
[----:B------:R-:W-:-:S05]  /*0430*/  UP2UR UR50, UPR, URZ, 0x8 ;  /* 0x00000008ff327883 */ /* 0x000fca0008000000 */
[----:B------:R-:W-:Y:S07]  /*0440*/  BRA.U !UP3, `(.L_x_8) ;  /* 0x000000010b207547 */ /* 0x000fee000b800000 */
[----:B-----5:R-:W-:Y:S01]  /*0450*/  R2UR UR6, R82 ;  /* 0x00000000520672ca */ /* 0x020fe200000e0000 */
[----:B------:R-:W-:Y:S02]  /*0460*/  UISETP.NE.U32.AND UP2, UPT, UR4, URZ, UPT ;  /* 0x000000ff0400728c */ /* 0x000fe4000bf45070 */
[----:B------:R-:W-:Y:S02]  /*0470*/  USEL UR4, URZ, 0xffffffff, UP0 ;  /* 0xffffffffff047887 */ /* 0x000fe40008000000 */
[----:B------:R-:W-:-:S08]  /*0480*/  UISETP.NE.AND.EX UP2, UPT, UR5, URZ, UPT, UP2 ;  /* 0x000000ff0500728c */ /* 0x000fd0000bf45320 */
[----:B------:R-:W-:-:S04]  /*0490*/  UISETP.NE.AND UP1, UPT, UR6, URZ, UPT ;  /* 0x000000ff0600728c */ /* 0x000fc8000bf25270 */
[----:B------:R-:W-:-:S04]  /*04a0*/  @!UP2 USEL UR4, URZ, 0xffffffff, UP1 ;  /* 0xffffffffff04a887 */ /* 0x000fc80008800000 */
[----:B------:R-:W-:-:S04]  /*04b0*/  ULOP3.LUT UR4, UR4, 0x1, URZ, 0xc0, !UPT ;  /* 0x0000000104047892 */ /* 0x000fc8000f8ec0ff */
[----:B------:R-:W-:-:S11]  /*04c0*/  UISETP.NE.U32.AND UP2, UPT, UR4, 0x1, UPT ;  /* 0x000000010400788c */ /* 0x000fd6000bf45070 */
.L_x_8:
[----:B------:R-:W3:Y:S01]  /*04d0*/  SHFL.IDX PT, R2, R154, RZ, 0x1f ;  /* 0x00001fff9a027589 */ /* 0x000ee200000e0000 */
[----:B------:R-:W-:-:S04]  /*04e0*/  UISETP.NE.AND UP1, UPT, UR8, 0x2, UPT ;  /* 0x000000020800788c */ /* 0x000fc8000bf25270 */
[----:B------:R-:W-:Y:S01]  /*04f0*/  USEL UR6, URZ, 0x1, UP1 ;  /* 0x00000001ff067887 */ /* 0x000fe20008800000 */
[----:B---3--:R-:W-:-:S13]  /*0500*/  ISETP.NE.AND P0, PT, R2, RZ, PT ;  /* 0x000000ff0200720c */ /* 0x008fda0003f05270 */
[----:B------:R-:W-:Y:S05]  /*0510*/  @P0 BRA `(.L_x_9) ;  /* 0x0000000000500947 */ /* 0x000fea0003800000 */
[----:B------:R-:W3:Y:S01]  /*0520*/  S2UR UR5, SR_CgaCtaId ;  /* 0x00000000000579c3 */ /* 0x000ee20000008800 */
[----:B------:R-:W-:Y:S01]  /*0530*/  UMOV UR7, 0x400 ;  /* 0x0000040000077882 */ /* 0x000fe20000000000 */
[----:B------:R-:W-:Y:S01]  /*0540*/  UMOV UR4, 0x1 ;  /* 0x0000000100047882 */ /* 0x000fe20000000000 */
[----:B------:R-:W-:Y:S01]  /*0550*/  ELECT P0, URZ, PT ;  /* 0x0000000000ff782f */ /* 0x000fe20003800000 */
[----:B------:R-:W-:-:S04]  /*0560*/  UIADD3 UR10, UPT, UPT, -UR4, 0x100000, URZ ;  /* 0x00100000040a7890 */ /* 0x000fc8000fffe1ff */
[----:B------:R-:W-:Y:S02]  /*0570*/  USHF.L.U32 UR11, UR10, 0xb, URZ ;  /* 0x0000000b0a0b7899 */ /* 0x000fe400080006ff */
[----:B------:R-:W-:Y:S02]  /*0580*/  USHF.L.U32 UR10, UR10, 0x1, URZ ;  /* 0x000000010a0a7899 */ /* 0x000fe400080006ff */
[----:B---3--:R-:W-:Y:S01]  /*0590*/  ULEA UR5, UR5, UR7, 0x18 ;  /* 0x0000000705057291 */ /* 0x008fe2000f8ec0ff */
[----:B------:R-:W3:Y:S11]  /*05a0*/  FENCE.VIEW.ASYNC.S ;  /* 0x00000000000073c6 */ /* 0x000ef60000000000 */
[----:B---3--:R3:W4:Y:S01]  /*05b0*/  SYNCS.EXCH.64 URZ, [UR5], UR10 ;  /* 0x0000000a05ff75b2 */ /* 0x0087220008000100 */
[----:B------:R3:W1:Y:S01]  /*05c0*/  SYNCS.EXCH.64 URZ, [UR5+0x28], UR10 ;  /* 0x0000280a05ff75b2 */ /* 0x0006620008000100 */
        /* <DEDUP_REMOVED lines=8> */
[----:B------:R-:W-:Y:S01]  /*0650*/  NOP ;  /* 0x0000000000007918 */ /* 0x000fe20000000000 */
.L_x_9:
[----:B------:R-:W2:Y:S01]  /*0660*/  SHFL.IDX PT, R2, R154, RZ, 0x1f ;  /* 0x00001fff9a027589 */ /* 0x000ea200000e0000 */
[----:B------:R-:W-:Y:S01]  /*0670*/  NOP ;  /* 0x0000000000007918 */ /* 0x000fe20000000000 */
[----:B--2---:R-:W-:-:S13]  /*0680*/  ISETP.NE.AND P0, PT, R2, 0x1, PT ;  /* 0x000000010200780c */ /* 0x004fda0003f05270 */
[----:B------:R-:W-:Y:S05]  /*0690*/  @P0 BRA `(.L_x_10) ;  /* 0x0000000000480947 */ /* 0x000fea0003800000 */
[----:B------:R-:W2:Y:S01]  /*06a0*/  S2UR UR7, SR_CgaCtaId ;  /* 0x00000000000779c3 */ /* 0x000ea20000008800 */
[----:B------:R-:W-:Y:S01]  /*06b0*/  UMOV UR9, 0x400 ;  /* 0x0000040000097882 */ /* 0x000fe20000000000 */
[----:B---3--:R-:W-:Y:S01]  /*06c0*/  UMOV UR5, 0x20 ;  /* 0x0000002000057882 */ /* 0x008fe20000000000 */
[----:B------:R-:W-:Y:S01]  /*06d0*/  UMOV UR4, 0x80 ;  /* 0x0000008000047882 */ /* 0x000fe20000000000 */
[----:B------:R-:W-:-:S04]  /*06e0*/  UIADD3 UR10, UPT, UPT, -UR5, 0x100000, URZ ;  /* 0x00100000050a7890 */ /* 0x000fc8000fffe1ff */
[----:B------:R-:W-:Y:S02]  /*06f0*/  USHF.L.U32 UR11, UR10, 0xb, URZ ;  /* 0x0000000b0a0b7899 */ /* 0x000fe400080006ff */
[----:B------:R-:W-:Y:S02]  /*0700*/  USHF.L.U32 UR10, UR10, 0x1, URZ ;  /* 0x000000010a0a7899 */ /* 0x000fe400080006ff */
[----:B------:R-:W-:-:S04]  /*0710*/  UIADD3 UR4, UPT, UPT, -UR4, 0x100000, URZ ;  /* 0x0010000004047890 */ /* 0x000fc8000fffe1ff */
[----:B------:R-:W-:Y:S02]  /*0720*/  USHF.L.U32 UR5, UR4, 0xb, URZ ;  /* 0x0000000b04057899 */ /* 0x000fe400080006ff */
[----:B------:R-:W-:Y:S01]  /*0730*/  USHF.L.U32 UR4, UR4, 0x1, URZ ;  /* 0x0000000104047899 */ /* 0x000fe200080006ff */
[----:B------:R-:W-:Y:S01]  /*0740*/  ELECT P0, URZ, PT ;  /* 0x0000000000ff782f */ /* 0x000fe20003800000 */
[----:B--2---:R-:W-:Y:S01]  /*0750*/  ULEA UR7, UR7, UR9, 0x18 ;  /* 0x0000000907077291 */ /* 0x004fe2000f8ec0ff */
[----:B------:R-:W2:Y:S11]  /*0760*/  FENCE.VIEW.ASYNC.S ;  /* 0x00000000000073c6 */ /* 0x000eb60000000000 */
[----:B--2---:R2:W3:Y:S01]  /*0770*/  SYNCS.EXCH.64 URZ, [UR7+0x50], UR10 ;  /* 0x0000500a07ff75b2 */ /* 0x0044e20008000100 */
[----:B------:R2:W1:Y:S01]  /*0780*/  SYNCS.EXCH.64 URZ, [UR7+0x60], UR4 ;  /* 0x0000600407ff75b2 */ /* 0x0004620008000100 */
[----:B------:R2:W1:Y:S01]  /*0790*/  SYNCS.EXCH.64 URZ, [UR7+0x58], UR10 ;  /* 0x0000580a07ff75b2 */ /* 0x0004620008000100 */
[----:B------:R2:W1:Y:S01]  /*07a0*/  SYNCS.EXCH.64 URZ, [UR7+0x68], UR4 ;  /* 0x0000680407ff75b2 */ /* 0x0004620008000100 */
[----:B------:R-:W-:Y:S01]  /*07b0*/  NOP ;  /* 0x0000000000007918 */ /* 0x000fe20000000000 */
.L_x_10:
[----:B------:R-:W4:Y:S01]  /*07c0*/  SHFL.IDX PT, R2, R154, RZ, 0x1f ;  /* 0x00001fff9a027589 */ /* 0x000f2200000e0000 */
[----:B------:R-:W-:Y:S01]  /*07d0*/  NOP ;  /* 0x0000000000007918 */ /* 0x000fe20000000000 */
[----:B----4-:R-:W-:-:S13]  /*07e0*/  ISETP.NE.AND P0, PT, R2, 0x3, PT ;  /* 0x000000030200780c */ /* 0x010fda0003f05270 */
[----:B------:R-:W-:Y:S05]  /*07f0*/  @P0 BRA `(.L_x_11) ;  /* 0x0000000000300947 */ /* 0x000fea0003800000 */
[----:B--23--:R-:W2:Y:S01]  /*0800*/  S2UR UR5, SR_CgaCtaId ;  /* 0x00000000000579c3 */ /* 0x00cea20000008800 */
[----:B------:R-:W-:Y:S01]  /*0810*/  UMOV UR7, 0x400 ;  /* 0x0000040000077882 */ /* 0x000fe20000000000 */
[----:B------:R-:W-:Y:S01]  /*0820*/  UMOV UR4, 0x20 ;  /* 0x0000002000047882 */ /* 0x000fe20000000000 */
[----:B------:R-:W-:Y:S01]  /*0830*/  ELECT P0, URZ, PT ;  /* 0x0000000000ff782f */ /* 0x000fe20003800000 */
[----:B------:R-:W-:-:S04]  /*0840*/  UIADD3 UR10, UPT, UPT, -UR4, 0x100000, URZ ;  /* 0x00100000040a7890 */ /* 0x000fc8000fffe1ff */
[----:B------:R-:W-:Y:S02]  /*0850*/  USHF.L.U32 UR11, UR10, 0xb, URZ ;  /* 0x0000000b0a0b7899 */ /* 0x000fe400080006ff */
[----:B------:R-:W-:Y:S02]  /*0860*/  USHF.L.U32 UR10, UR10, 0x1, URZ ;  /* 0x000000010a0a7899 */ /* 0x000fe400080006ff */
[----:B--2---:R-:W-:Y:S01]  /*0870*/  ULEA UR5, UR5, UR7, 0x18 ;  /* 0x0000000705057291 */ /* 0x004fe2000f8ec0ff */
[----:B------:R-:W2:Y:S11]  /*0880*/  FENCE.VIEW.ASYNC.S ;  /* 0x00000000000073c6 */ /* 0x000eb60000000000 */
[----:B--2---:R4:W2:Y:S01]  /*0890*/  SYNCS.EXCH.64 URZ, [UR5+0x70], UR10 ;  /* 0x0000700a05ff75b2 */ /* 0x0048a20008000100 */
[----:B------:R4:W3:Y:S02]  /*08a0*/  SYNCS.EXCH.64 URZ, [UR5+0x78], UR10 ;  /* 0x0000780a05ff75b2 */ /* 0x0008e40008000100 */
[----:B----4-:R-:W-:Y:S01]  /*08b0*/  NOP ;  /* 0x0000000000007918 */ /* 0x010fe20000000000 */
.L_x_11:
[----:B------:R-:W4:Y:S01]  /*08c0*/  SHFL.IDX PT, R2, R154, RZ, 0x1f ;  /* 0x00001fff9a027589 */ /* 0x000f2200000e0000 */
[----:B------:R-:W-:Y:S01]  /*08d0*/  NOP ;  /* 0x0000000000007918 */ /* 0x000fe20000000000 */
[----:B----4-:R-:W-:-:S13]  /*08e0*/  ISETP.NE.AND P0, PT, R2, 0x4, PT ;  /* 0x000000040200780c */ /* 0x010fda0003f05270 */
[----:B------:R-:W-:Y:S05]  /*08f0*/  @P0 BRA `(.L_x_12) ;  /* 0x00000000004c0947 */ /* 0x000fea0003800000 */
[----:B--23--:R-:W2:Y:S01]  /*0900*/  S2UR UR5, SR_CgaCtaId ;  /* 0x00000000000579c3 */ /* 0x00cea20000008800 */
[----:B------:R-:W-:Y:S01]  /*0910*/  UMOV UR9, 0x100 ;  /* 0x0000010000097882 */ /* 0x000fe20000000000 */
[----:B------:R-:W-:Y:S01]  /*0920*/  UMOV UR7, 0x400 ;  /* 0x0000040000077882 */ /* 0x000fe20000000000 */
[----:B------:R-:W-:Y:S01]  /*0930*/  USEL UR9, UR9, 0xe0, UP2 ;  /* 0x000000e009097887 */ /* 0x000fe20009000000 */
[----:B------:R-:W-:Y:S01]  /*0940*/  UMOV UR4, 0x1 ;  /* 0x0000000100047882 */ /* 0x000fe20000000000 */
[----:B------:R-:W-:Y:S01]  /*0950*/  ELECT P0, URZ, PT ;  /* 0x0000000000ff782f */ /* 0x000fe20003800000 */
[----:B------:R-:W-:-:S04]  /*0960*/  UIADD3 UR10, UPT, UPT, -UR4, 0x100000, URZ ;  /* 0x00100000040a7890 */ /* 0x000fc8000fffe1ff */
[----:B------:R-:W-:Y:S02]  /*0970*/  USHF.L.U32 UR11, UR10, 0xb, URZ ;  /* 0x0000000b0a0b7899 */ /* 0x000fe400080006ff */
[----:B------:R-:W-:Y:S02]  /*0980*/  USHF.L.U32 UR10, UR10, 0x1, URZ ;  /* 0x000000010a0a7899 */ /* 0x000fe400080006ff */
[----:B------:R-:W-:-:S04]  /*0990*/  UIADD3 UR12, UPT, UPT, -UR9, 0x100000, URZ ;  /* 0x00100000090c7890 */ /* 0x000fc8000fffe1ff */
[----:B------:R-:W-:Y:S02]  /*09a0*/  USHF.L.U32 UR13, UR12, 0xb, URZ ;  /* 0x0000000b0c0d7899 */ /* 0x000fe400080006ff */
[----:B------:R-:W-:Y:S02]  /*09b0*/  USHF.L.U32 UR12, UR12, 0x1, URZ ;  /* 0x000000010c0c7899 */ /* 0x000fe400080006ff */
[----:B--2---:R-:W-:Y:S01]  /*09c0*/  ULEA UR5, UR5, UR7, 0x18 ;  /* 0x0000000705057291 */ /* 0x004fe2000f8ec0ff */
[----:B------:R-:W2:Y:S11]  /*09d0*/  FENCE.VIEW.ASYNC.S ;  /* 0x00000000000073c6 */ /* 0x000eb60000000000 */
[----:B--2---:R4:W2:Y:S01]  /*09e0*/  SYNCS.EXCH.64 URZ, [UR5+0x80], UR10 ;  /* 0x0000800a05ff75b2 */ /* 0x0048a20008000100 */
[----:B------:R4:W3:Y:S01]  /*09f0*/  SYNCS.EXCH.64 URZ, [UR5+0x90], UR12 ;  /* 0x0000900c05ff75b2 */ /* 0x0008e20008000100 */
[----:B------:R4:W1:Y:S01]  /*0a00*/  SYNCS.EXCH.64 URZ, [UR5+0x88], UR10 ;  /* 0x0000880a05ff75b2 */ /* 0x0008620008000100 */
[----:B------:R4:W1:Y:S02]  /*0a10*/  SYNCS.EXCH.64 URZ, [UR5+0x98], UR12 ;  /* 0x0000980c05ff75b2 */ /* 0x0008640008000100 */
[----:B----4-:R-:W-:Y:S01]  /*0a20*/  NOP ;  /* 0x0000000000007918 */ /* 0x010fe20000000000 */
.L_x_12:
[----:B------:R-:W4:Y:S01]  /*0a30*/  SHFL.IDX PT, R2, R154, RZ, 0x1f ;  /* 0x00001fff9a027589 */ /* 0x000f2200000e0000 */
[----:B------:R-:W-:Y:S01]  /*0a40*/  NOP ;  /* 0x0000000000007918 */ /* 0x000fe20000000000 */
[----:B----4-:R-:W-:-:S13]  /*0a50*/  ISETP.NE.AND P0, PT, R2, 0x5, PT ;  /* 0x000000050200780c */ /* 0x010fda0003f05270 */
[----:B------:R-:W-:Y:S05]  /*0a60*/  @P0 BRA `(.L_x_13) ;  /* 0x0000000000580947 */ /* 0x000fea0003800000 */
[----:B--2---:R-:W2:Y:S01]  /*0a70*/  S2UR UR7, SR_CgaCtaId ;  /* 0x00000000000779c3 */ /* 0x004ea20000008800 */
        /* <DEDUP_REMOVED lines=12> */
[----:B--2---:R4:W2:Y:S01]  /*0b40*/  SYNCS.EXCH.64 URZ, [UR7+0xa0], UR10 ;  /* 0x0000a00a07ff75b2 */ /* 0x0048a20008000100 */
[----:B------:R4:W3:Y:S01]  /*0b50*/  SYNCS.EXCH.64 URZ, [UR7+0xc0], UR4 ;  /* 0x0000c00407ff75b2 */ /* 0x0008e20008000100 */
[----:B------:R4:W1:Y:S01]  /*0b60*/  SYNCS.EXCH.64 URZ, [UR7+0xa8], UR10 ;  /* 0x0000a80a07ff75b2 */ /* 0x0008620008000100 */
[----:B------:R4:W1:Y:S01]  /*0b70*/  SYNCS.EXCH.64 URZ, [UR7+0xc8], UR4 ;  /* 0x0000c80407ff75b2 */ /* 0x0008620008000100 */
[----:B------:R4:W1:Y:S01]  /*0b80*/  SYNCS.EXCH.64 URZ, [UR7+0xb0], UR10 ;  /* 0x0000b00a07ff75b2 */ /* 0x0008620008000100 */
[----:B------:R4:W1:Y:S01]  /*0b90*/  SYNCS.EXCH.64 URZ, [UR7+0xd0], UR4 ;  /* 0x0000d00407ff75b2 */ /* 0x0008620008000100 */
[----:B------:R4:W1:Y:S01]  /*0ba0*/  SYNCS.EXCH.64 URZ, [UR7+0xb8], UR10 ;  /* 0x0000b80a07ff75b2 */ /* 0x0008620008000100 */
[----:B------:R4:W1:Y:S02]  /*0bb0*/  SYNCS.EXCH.64 URZ, [UR7+0xd8], UR4 ;  /* 0x0000d80407ff75b2 */ /* 0x0008640008000100 */
[----:B----4-:R-:W-:Y:S01]  /*0bc0*/  NOP ;  /* 0x0000000000007918 */ /* 0x010fe20000000000 */
.L_x_13:
        /* <DEDUP_REMOVED lines=18> */
.L_x_14:
[----:B--23--:R-:W2:Y:S01]  /*0cf0*/  S2UR UR5, SR_CTAID.X ;  /* 0x00000000000579c3 */ /* 0x00cea20000002500 */
[----:B------:R-:W-:-:S05]  /*0d00*/  CS2R.32 R152, SR_CgaSize ;  /* 0x0000000000987805 */ /* 0x000fca0000008a00 */
[----:B------:R-:W-:-:S05]  /*0d10*/  IMAD R152, R152, -0xa0, RZ ;  /* 0xffffff6098987824 */ /* 0x000fca00078e02ff */
[----:B------:R-:W-:-:S14]  /*0d20*/  R2UR UR9, R152 ;  /* 0x00000000980972ca */ /* 0x000fdc00000e0000 */
[----:B------:R-:W3:Y:S01]  /*0d30*/  LDCU UR9, c[0x0][UR9+0x2b0] ;  /* 0x00005600090977ac */ /* 0x000ee20008000800 */
[----:B------:R-:W-:Y:S01]  /*0d40*/  NOP ;  /* 0x0000000000007918 */ /* 0x000fe20000000000 */
[----:B------:R-:W-:-:S05]  /*0d50*/  CS2R.32 R152, SR_CgaSize ;  /* 0x0000000000987805 */ /* 0x000fca0000008a00 */
[----:B------:R-:W-:-:S05]  /*0d60*/  IMAD R152, R152, -0xa0, RZ ;  /* 0xffffff6098987824 */ /* 0x000fca00078e02ff */
[----:B------:R-:W-:-:S14]  /*0d70*/  R2UR UR7, R152 ;  /* 0x00000000980772ca */ /* 0x000fdc00000e0000 */
[----:B------:R-:W4:Y:S01]  /*0d80*/  LDCU UR7, c[0x0][UR7+0x2b4] ;  /* 0x00005680070777ac */ /* 0x000f220008000800 */
[----:B------:R-:W1:Y:S08]  /*0d90*/  S2UR UR4, SR_CTAID.Y ;  /* 0x00000000000479c3 */ /* 0x000e700000002600 */
[----:B------:R-:W4:Y:S01]  /*0da0*/  LDC R9, c[0x0][0xb24] ;  /* 0x0002c900ff097b82 */ /* 0x000f220000000800 */
[----:B--2---:R-:W-:-:S02]  /*0db0*/  I2FP.F32.U32 R4, UR5 ;  /* 0x0000000500047c45 */ /* 0x004fc40008201000 */
[----:B------:R-:W-:-:S05]  /*0dc0*/  CS2R.32 R5, SR_CgaSize ;  /* 0x0000000000057805 */ /* 0x000fca0000008a00 */
[----:B------:R-:W-:-:S06]  /*0dd0*/  IMAD R5, R5, -0xa0, RZ ;  /* 0xffffff6005057824 */ /* 0x000fcc00078e02ff */
[----:B------:R-:W2:Y:S01]  /*0de0*/  LDC R5, c[0x0][R5+0x2a0] ;  /* 0x0000a80005057b82 */ /* 0x000ea20000000800 */
[----:B------:R-:W-:Y:S01]  /*0df0*/  MOV R21, UR5 ;  /* 0x0000000500157c02 */ /* 0x000fe20008000f00 */
[----:B---3--:R-:W-:Y:S01]  /*0e00*/  FMUL R4, R4, UR9 ;  /* 0x0000000904047c20 */ /* 0x008fe20008400000 */
[----:B-1----:R-:W-:Y:S02]  /*0e10*/  I2FP.F32.U32 R2, UR4 ;  /* 0x0000000400027c45 */ /* 0x002fe40008201000 */
[----:B------:R-:W-:-:S05]  /*0e20*/  CS2R.32 R3, SR_CgaSize ;  /* 0x0000000000037805 */ /* 0x000fca0000008a00 */
[----:B------:R-:W-:-:S06]  /*0e30*/  IMAD R3, R3, -0xa0, RZ ;  /* 0xffffff6003037824 */ /* 0x000fcc00078e02ff */
[----:B------:R-:W1:Y:S01]  /*0e40*/  LDC R3, c[0x0][R3+0x2a4] ;  /* 0x0000a90003037b82 */ /* 0x000e620000000800 */
[----:B------:R-:W3:Y:S01]  /*0e50*/  F2I.U32.TRUNC.NTZ R152, R4 ;  /* 0x0000000400987305 */ /* 0x000ee2000020f000 */
[----:B------:R-:W-:Y:S01]  /*0e60*/  MOV R20, UR4 ;  /* 0x0000000400147c02 */ /* 0x000fe20008000f00 */
[----:B----4-:R-:W-:-:S05]  /*0e70*/  FMUL R2, R2, UR7 ;  /* 0x0000000702027c20 */ /* 0x010fca0008400000 */
[----:B------:R-:W-:Y:S01]  /*0e80*/  BAR.SYNC.DEFER_BLOCKING 0x0 ;  /* 0x0000000000007b1d */ /* 0x000fe20000010000 */
[----:B------:R-:W-:-:S05]  /*0e90*/  ISETP.GE.AND P0, PT, R9, 0x1, PT ;  /* 0x000000010900780c */ /* 0x000fca0003f06270 */
[----:B------:R-:W4:Y:S02]  /*0ea0*/  F2I.U32.TRUNC.NTZ R150, R2 ;  /* 0x0000000200967305 */ /* 0x000f24000020f000 */
[----:B------:R-:W1:Y:S01]  /*0eb0*/  S2UR UR36, SR_CTAID.Z ;  /* 0x00000000002479c3 */ /* 0x000e620000002700 */
[----:B---3--:R-:W-:-:S05]  /*0ec0*/  IADD3 R152, PT, PT, -R152, RZ, RZ ;  /* 0x000000ff98987210 */ /* 0x008fca0007ffe1ff */
[----:B--2---:R-:W-:Y:S01]  /*0ed0*/  IMAD R152, R5, R152, UR5 ;  /* 0x0000000505987e24 */ /* 0x004fe2000f8e0298 */
[----:B----4-:R-:W-:-:S05]  /*0ee0*/  IADD3 R150, PT, PT, -R150, RZ, RZ ;  /* 0x000000ff96967210 */ /* 0x010fca0007ffe1ff */
[----:B-1----:R-:W-:Y:S01]  /*0ef0*/  IMAD R150, R3, R150, UR4 ;  /* 0x0000000403967e24 */ /* 0x002fe2000f8e0296 */
[----:B------:R-:W-:Y:S06]  /*0f00*/  @!P0 BRA `(.L_x_15) ;  /* 0x0000000000b88947 */ /* 0x000fec0003800000 */
[----:B------:R-:W1:Y:S01]  /*0f10*/  LDC.64 R4, c[0x0][0xb18] ;  /* 0x0002c600ff047b82 */ /* 0x000e620000000a00 */
[----:B------:R-:W-:-:S07]  /*0f20*/  ISETP.NE.AND P0, PT, R9, 0x1, PT ;  /* 0x000000010900780c */ /* 0x000fce0003f05270 */
[----:B------:R-:W2:Y:S08]  /*0f30*/  LDC R10, c[0x0][0xb0c] ;  /* 0x0002c300ff0a7b82 */ /* 0x000eb00000000800 */
[----:B------:R-:W3:Y:S08]  /*0f40*/  LDC R11, c[0x0][0x370] ;  /* 0x0000dc00ff0b7b82 */ /* 0x000ef00000000800 */
[----:B------:R-:W4:Y:S01]  /*0f50*/  LDC R12, c[0x0][0x374] ;  /* 0x0000dd00ff0c7b82 */ /* 0x000f220000000800 */
[----:B-1----:R-:W-:-:S07]  /*0f60*/  ISETP.NE.AND P1, PT, R4, 0x1, PT ;  /* 0x000000010400780c */ /* 0x002fce0003f25270 */
[----:B------:R-:W3:Y:S01]  /*0f70*/  LDC.64 R6, c[0x0][0xb10] ;  /* 0x0002c400ff067b82 */ /* 0x000ee20000000a00 */
[----:B--2---:R-:W-:-:S07]  /*0f80*/  ISETP.NE.AND P2, PT, R10, 0x1, PT ;  /* 0x000000010a00780c */ /* 0x004fce0003f45270 */
[----:B------:R-:W1:Y:S08]  /*0f90*/  LDC R8, c[0x0][0xb20] ;  /* 0x0002c800ff087b82 */ /* 0x000e700000000800 */
[----:B------:R-:W2:Y:S01]  /*0fa0*/  LDC.64 R2, c[0x0][0xb28] ;  /* 0x0002ca00ff027b82 */ /* 0x000ea20000000a00 */
[----:B----4-:R-:W-:-:S04]  /*0fb0*/  IMAD.HI.U32 R13, R12, R5, RZ ;  /* 0x000000050c0d7227 */ /* 0x010fc800078e00ff */
[----:B------:R-:W-:-:S04]  /*0fc0*/  IMAD.HI.U32 R5, R20, R5, RZ ;  /* 0x0000000514057227 */ /* 0x000fc800078e00ff */
[----:B---3--:R-:W-:-:S04]  /*0fd0*/  IMAD.HI.U32 R14, R11, R6, RZ ;  /* 0x000000060b0e7227 */ /* 0x008fc800078e00ff */
[C---:B------:R-:W-:Y:S01]  /*0fe0*/  IMAD.HI.U32 R16, R21.reuse, R6, RZ ;  /* 0x0000000615107227 */ /* 0x040fe200078e00ff */
[-C--:B------:R-:W-:Y:S02]  /*0ff0*/  @P2 SHF.R.U32.HI R11, RZ, R7.reuse, R14 ;  /* 0x00000007ff0b2219 */ /* 0x080fe4000001160e */
[-C--:B-1----:R-:W-:Y:S02]  /*1000*/  @P1 SHF.R.U32.HI R12, RZ, R8.reuse, R13 ;  /* 0x00000008ff0c1219 */ /* 0x082fe4000001160d */
[----:B------:R-:W-:Y:S02]  /*1010*/  SHF.R.U32.HI R5, RZ, R8, R5 ;  /* 0x00000008ff057219 */ /* 0x000fe40000011605 */
[----:B------:R-:W-:Y:S02]  /*1020*/  SHF.R.U32.HI R16, RZ, R7, R16 ;  /* 0x00000007ff107219 */ /* 0x000fe40000011610 */
[----:B------:R-:W-:Y:S01]  /*1030*/  SEL R5, R20, R5, !P1 ;  /* 0x0000000514057207 */ /* 0x000fe20004800000 */
[----:B--2---:R-:W-:Y:S01]  /*1040*/  IMAD.HI.U32 R14, R12, R2, RZ ;  /* 0x000000020c0e7227 */ /* 0x004fe200078e00ff */
[----:B------:R-:W-:-:S02]  /*1050*/  SEL R7, R21, R16, !P2 ;  /* 0x0000001015077207 */ /* 0x000fc40005000000 */
[----:B------:R-:W-:Y:S01]  /*1060*/  IADD3 R13, PT, PT, -R5, RZ, RZ ;  /* 0x000000ff050d7210 */ /* 0x000fe20007ffe1ff */
[----:B------:R-:W-:Y:S01]  /*1070*/  IMAD.HI.U32 R6, R11, R2, RZ ;  /* 0x000000020b067227 */ /* 0x000fe200078e00ff */
[----:B------:R-:W-:-:S03]  /*1080*/  @P0 SHF.R.U32.HI R12, RZ, R3, R14 ;  /* 0x00000003ff0c0219 */ /* 0x000fc6000001160e */
[----:B------:R-:W-:Y:S01]  /*1090*/  IMAD R13, R4, R13, R20 ;  /* 0x0000000d040d7224 */ /* 0x000fe200078e0214 */
[----:B------:R-:W-:Y:S01]  /*10a0*/  @P0 SHF.R.U32.HI R11, RZ, R3, R6 ;  /* 0x00000003ff0b0219 */ /* 0x000fe20000011606 */
[----:B------:R-:W-:-:S04]  /*10b0*/  IMAD R12, R12, R9, RZ ;  /* 0x000000090c0c7224 */ /* 0x000fc800078e02ff */
[----:B------:R-:W-:Y:S01]  /*10c0*/  IMAD R6, R11, R9, RZ ;  /* 0x000000090b067224 */ /* 0x000fe200078e02ff */
[----:B------:R-:W-:-:S04]  /*10d0*/  ISETP.GE.AND P1, PT, R5, R12, PT ;  /* 0x0000000c0500720c */ /* 0x000fc80003f26270 */
[----:B------:R-:W-:Y:S01]  /*10e0*/  ISETP.GE.OR P1, PT, R7, R6, P1 ;  /* 0x000000060700720c */ /* 0x000fe20000f26670 */
[----:B------:R-:W-:-:S05]  /*10f0*/  IMAD.HI.U32 R6, R5, R2, RZ ;  /* 0x0000000205067227 */ /* 0x000fca00078e00ff */
[----:B------:R-:W-:-:S04]  /*1100*/  SHF.R.U32.HI R6, RZ, R3, R6 ;  /* 0x00000003ff067219 */ /* 0x000fc80000011606 */
[----:B------:R-:W-:-:S03]  /*1110*/  SEL R6, R5, R6, !P0 ;  /* 0x0000000605067207 */ /* 0x000fc60004000000 */
[----:B------:R-:W-:Y:S01]  /*1120*/  @!P1 IMAD.HI.U32 R8, R7, R2, RZ ;  /* 0x0000000207089227 */ /* 0x000fe200078e00ff */
[----:B------:R-:W-:-:S04]  /*1130*/  IADD3 R2, PT, PT, -R6, RZ, RZ ;  /* 0x000000ff06027210 */ /* 0x000fc80007ffe1ff */
[----:B------:R-:W-:Y:S01]  /*1140*/  @!P1 SHF.R.U32.HI R8, RZ, R3, R8 ;  /* 0x00000003ff089219 */ /* 0x000fe20000011608 */
[----:B------:R-:W-:-:S03]  /*1150*/  IMAD R2, R9, R2, R5 ;  /* 0x0000000209027224 */ /* 0x000fc600078e0205 */
[----:B------:R-:W-:-:S05]  /*1160*/  @!P1 SEL R3, R7, R8, !P0 ;  /* 0x0000000807039207 */ /* 0x000fca0004000000 */
[--C-:B------:R-:W-:Y:S02]  /*1170*/  @!P1 IMAD.IADD R6, R6, 0x1, -R3.reuse ;  /* 0x0000000106069824 */ /* 0x100fe400078e0a03 */
[----:B------:R-:W-:Y:S01]  /*1180*/  @!P1 IMAD R3, R2, R11, R3 ;  /* 0x0000000b02039224 */ /* 0x000fe200078e0203 */
[----:B------:R-:W-:Y:S01]  /*1190*/  IADD3 R2, PT, PT, -R7, RZ, RZ ;  /* 0x000000ff07027210 */ /* 0x000fe20007ffe1ff */
[----:B------:R-:W-:Y:S02]  /*11a0*/  @!P1 IMAD R5, R6, R9, R7 ;  /* 0x0000000906059224 */ /* 0x000fe400078e0207 */
[----:B------:R-:W-:Y:S02]  /*11b0*/  @!P1 IMAD.MOV.U32 R7, RZ, RZ, R3 ;  /* 0x000000ffff079224 */ /* 0x000fe400078e0003 */
[----:B------:R-:W-:Y:S02]  /*11c0*/  IMAD R2, R10, R2, R21 ;  /* 0x000000020a027224 */ /* 0x000fe400078e0215 */
[----:B------:R-:W-:-:S02]  /*11d0*/  IMAD R20, R5, R4, R13 ;  /* 0x0000000405147224 */ /* 0x000fc400078e020d */
[----:B------:R-:W-:Y:S02]  /*11e0*/  IMAD R21, R7, R10, R2 ;  /* 0x0000000a07157224 */ /* 0x000fe400078e0202 */
.L_x_15:
[----:B------:R-:W1:Y:S01]  /*11f0*/  LDCU UR4, c[0x0][0xb30] ;  /* 0x00016600ff0477ac */ /* 0x000e620008000800 */
[----:B------:R-:W2:Y:S08]  /*1200*/  S2UR UR37, SR_CgaCtaId ;  /* 0x00000000002579c3 */ /* 0x000eb00000008800 */
[----:B------:R-:W3:Y:S01]  /*1210*/  LDC R72, c[0x0][0xb24] ;  /* 0x0002c900ff487b82 */ /* 0x000ee20000000800 */
[----:B-1----:R-:W-:-:S09]  /*1220*/  UISETP.NE.AND UP1, UPT, UR4, 0x1, UPT ;  /* 0x000000010400788c */ /* 0x002fd2000bf25270 */
[----:B--2---:R-:W-:Y:S05]  /*1230*/  BRA.U UP1, `(.L_x_16) ;  /* 0x0000000101407547 */ /* 0x004fea000b800000 */
[----:B------:R-:W1:Y:S08]  /*1240*/  LDC.64 R4, c[0x0][0xb10] ;  /* 0x0002c400ff047b82 */ /* 0x000e700000000a00 */
[----:B------:R-:W2:Y:S08]  /*1250*/  LDC.64 R2, c[0x0][0xb18] ;  /* 0x0002c600ff027b82 */ /* 0x000eb00000000a00 */
[----:B------:R-:W4:Y:S08]  /*1260*/  LDC R6, c[0x0][0xb20] ;  /* 0x0002c800ff067b82 */ /* 0x000f300000000800 */
[----:B------:R-:W3:Y:S01]  /*1270*/  LDC R8, c[0x0][0xb0c] ;  /* 0x0002c300ff087b82 */ /* 0x000ee20000000800 */
[----:B-1----:R-:W-:-:S05]  /*1280*/  IMAD.HI.U32 R4, R21, R4, RZ ;  /* 0x0000000415047227 */ /* 0x002fca00078e00ff */
[----:B------:R-:W-:Y:S01]  /*1290*/  SHF.R.U32.HI R4, RZ, R5, R4 ;  /* 0x00000005ff047219 */ /* 0x000fe20000011604 */
[----:B--2---:R-:W-:Y:S01]  /*12a0*/  IMAD.HI.U32 R3, R20, R3, RZ ;  /* 0x0000000314037227 */ /* 0x004fe200078e00ff */
[----:B------:R-:W-:-:S04]  /*12b0*/  ISETP.NE.AND P0, PT, R2, 0x1, PT ;  /* 0x000000010200780c */ /* 0x000fc80003f05270 */
[----:B----4-:R-:W-:-:S04]  /*12c0*/  SHF.R.U32.HI R3, RZ, R6, R3 ;  /* 0x00000006ff037219 */ /* 0x010fc80000011603 */
[----:B------:R-:W-:Y:S02]  /*12d0*/  SEL R3, R20, R3, !P0 ;  /* 0x0000000314037207 */ /* 0x000fe40004000000 */
[----:B---3--:R-:W-:-:S04]  /*12e0*/  ISETP.NE.AND P1, PT, R8, 0x1, PT ;  /* 0x000000010800780c */ /* 0x008fc80003f25270 */
[----:B------:R-:W-:-:S05]  /*12f0*/  SEL R4, R21, R4, !P1 ;  /* 0x0000000415047207 */ /* 0x000fca0004800000 */
[----:B------:R-:W-:Y:S02]  /*1300*/  IMAD.IADD R5, R3, 0x1, -R4 ;  /* 0x0000000103057824 */ /* 0x000fe400078e0a04 */
[----:B------:R-:W-:Y:S02]  /*1310*/  IMAD.IADD R3, R4, 0x1, -R3 ;  /* 0x0000000104037824 */ /* 0x000fe400078e0a03 */
[----:B------:R-:W-:Y:S02]  /*1320*/  IMAD R21, R5, R8, R21 ;  /* 0x0000000805157224 */ /* 0x000fe400078e0215 */
[----:B------:R-:W-:-:S07]  /*1330*/  IMAD R20, R3, R2, R20 ;  /* 0x0000000203147224 */ /* 0x000fce00078e0214 */
.L_x_16:
[----:B------:R-:W-:Y:S01]  /*1340*/  BAR.SYNC.DEFER_BLOCKING 0x0 ;  /* 0x0000000000007b1d */ /* 0x000fe20000010000 */
[----:B------:R-:W-:Y:S01]  /*1350*/  UISETP.NE.AND UP1, UPT, UR8, 0x2, UPT ;  /* 0x000000020800788c */ /* 0x000fe2000bf25270 */
[----:B------:R-:W-:Y:S02]  /*1360*/  ISETP.NE.OR P5, PT, R0, 0x2, !P5 ;  /* 0x000000020000780c */ /* 0x000fe40006fa5670 */
[----:B------:R-:W-:-:S06]  /*1370*/  LOP3.LUT R2, R167, 0x1f, RZ, 0xc0, !PT ;  /* 0x0000001fa7027812 */ /* 0x000fcc00078ec0ff */
[----:B------:R-:W-:Y:S05]  /*1380*/  BRA.U UP1, `(.L_x_17) ;  /* 0x00000011017c7547 */ /* 0x000fea000b800000 */
[----:B------:R-:W1:Y:S01]  /*1390*/  LDCU UR13, c[0x0][0x38c] ;  /* 0x00007180ff0d77ac */ /* 0x000e620008000800 */
[----:B------:R-:W2:Y:S01]  /*13a0*/  LDC R9, c[0x0][0x370] ;  /* 0x0000dc00ff097b82 */ /* 0x000ea20000000800 */
[----:B------:R-:W-:Y:S01]  /*13b0*/  PLOP3.LUT P1, PT, PT, PT, UP2, 0x80, 0x8 ;  /* 0x000000000008781c */ /* 0x000fe20003f2f028 */
[----:B------:R-:W-:Y:S01]  /*13c0*/  HFMA2 R12, -RZ, RZ, 0, 0 ;  /* 0x00000000ff0c7431 */ /* 0x000fe200000001ff */
[----:B------:R-:W-:Y:S01]  /*13d0*/  ISETP.EQ.OR P4, PT, R2, RZ, P5 ;  /* 0x000000ff0200720c */ /* 0x000fe20002f82670 */
[----:B------:R-:W-:Y:S01]  /*13e0*/  IMAD.MOV.U32 R15, RZ, RZ, 0x1 ;  /* 0x00000001ff0f7424 */ /* 0x000fe200078e00ff */
[----:B------:R-:W-:Y:S01]  /*13f0*/  PLOP3.LUT P1, PT, P1, PT, PT, 0x8, 0x80 ;  /* 0x000000000080781c */ /* 0x000fe20000f2e170 */
[----:B------:R-:W-:Y:S01]  /*1400*/  IMAD.MOV.U32 R14, RZ, RZ, RZ ;  /* 0x000000ffff0e7224 */ /* 0x000fe200078e00ff */
[----:B------:R-:W-:Y:S01]  /*1410*/  MOV R8, 0x1 ;  /* 0x0000000100087802 */ /* 0x000fe20000000f00 */
[----:B------:R-:W4:Y:S01]  /*1420*/  LDC R0, c[0x0][0x374] ;  /* 0x0000dd00ff007b82 */ /* 0x000f220000000800 */
[----:B------:R-:W-:Y:S01]  /*1430*/  IMAD.MOV.U32 R10, RZ, RZ, RZ ;  /* 0x000000ffff0a7224 */ /* 0x000fe200078e00ff */
[----:B------:R-:W2:Y:S01]  /*1440*/  LDCU.64 UR22, c[0x0][0x348] ;  /* 0x00006900ff1677ac */ /* 0x000ea20008000a00 */
[----:B------:R-:W-:Y:S01]  /*1450*/  UMOV UR6, URZ ;  /* 0x000000ff00067c82 */ /* 0x000fe20008000000 */
[----:B-1----:R-:W-:-:S04]  /*1460*/  UIADD3 UR5, UPT, UPT, UR13, 0x7f, URZ ;  /* 0x0000007f0d057890 */ /* 0x002fc8000fffe0ff */
[----:B------:R-:W-:-:S04]  /*1470*/  USHF.R.S32.HI UR4, URZ, 0x1f, UR5 ;  /* 0x0000001fff047899 */ /* 0x000fc80008011405 */
[----:B------:R-:W-:-:S04]  /*1480*/  ULEA.HI UR4, UR4, UR5, URZ, 0x7 ;  /* 0x0000000504047291 */ /* 0x000fc8000f8f38ff */
[----:B------:R-:W-:Y:S02]  /*1490*/  USHF.R.S32.HI UR15, URZ, 0x7, UR4 ;  /* 0x00000007ff0f7899 */ /* 0x000fe40008011404 */
[----:B------:R-:W-:Y:S02]  /*14a0*/  UIADD3 UR4, UPT, UPT, UR13, -0x1, URZ ;  /* 0xffffffff0d047890 */ /* 0x000fe4000fffe0ff */
[----:B------:R-:W-:Y:S02]  /*14b0*/  UISETP.LT.U32.AND UP0, UPT, UR15, 0x5, UPT ;  /* 0x000000050f00788c */ /* 0x000fe4000bf01070 */
[----:B------:R-:W-:Y:S02]  /*14c0*/  UISETP.GE.U32.AND UP1, UPT, UR4, -0xff, UPT ;  /* 0xffffff010400788c */ /* 0x000fe4000bf26070 */
[----:B------:R-:W-:Y:S02]  /*14d0*/  USEL UR14, UR15, 0x5, UP0 ;  /* 0x000000050f0e7887 */ /* 0x000fe40008000000 */
[----:B------:R-:W-:-:S02]  /*14e0*/  UIADD3 UR13, UPT, UPT, UR13, 0xfe, URZ ;  /* 0x000000fe0d0d7890 */ /* 0x000fc4000fffe0ff */
[----:B------:R-:W-:Y:S02]  /*14f0*/  UIADD3 UR5, UPT, UPT, UR14, -0x1, URZ ;  /* 0xffffffff0e057890 */ /* 0x000fe4000fffe0ff */
[----:B------:R-:W-:-:S03]  /*1500*/  UIADD3 UR7, UPT, UPT, UR15, -UR14, URZ ;  /* 0x8000000e0f077290 */ /* 0x000fc6000fffe0ff */
[----:B------:R-:W-:-:S04]  /*1510*/  @UP1 UIADD3 UR5, UPT, UPT, UR14, URZ, URZ ;  /* 0x000000ff0e051290 */ /* 0x000fc8000fffe0ff */
[----:B--2---:R-:W-:-:S12]  /*1520*/  UIADD3 UR5, UPT, UPT, UR5, 0x1, URZ ;  /* 0x0000000105057890 */ /* 0x004fd8000fffe0ff */
.L_x_35:
[----:B------:R-:W-:Y:S01]  /*1530*/  UISETP.NE.AND UP0, UPT, UR37, URZ, UPT ;  /* 0x000000ff2500728c */ /* 0x000fe2000bf05270 */
[----:B------:R-:W1:Y:S08]  /*1540*/  S2UR UR37, SR_CgaCtaId ;  /* 0x00000000002579c3 */ /* 0x000e700000008800 */
[----:B------:R-:W-:Y:S05]  /*1550*/  BRA.U UP0, `(.L_x_18) ;  /* 0x0000000100347547 */ /* 0x000fea000b800000 */
[----:B------:R-:W2:Y:S01]  /*1560*/  S2R R2, SR_CgaCtaId ;  /* 0x0000000000027919 */ /* 0x000ea20000008800 */
[----:B------:R-:W-:-:S04]  /*1570*/  MOV R3, 0x400 ;  /* 0x0000040000037802 */ /* 0x000fc80000000f00 */
[----:B--2---:R-:W-:Y:S02]  /*1580*/  LEA R3, R2, R3, 0x18 ;  /* 0x0000000302037211 */ /* 0x004fe400078ec0ff */
[----:B------:R-:W-:-:S03]  /*1590*/  SHF.L.U32 R2, R8, 0x1f, RZ ;  /* 0x0000001f08027819 */ /* 0x000fc600000006ff */
[----:B------:R-:W-:-:S04]  /*15a0*/  IMAD R3, R10, 0x8, R3 ;  /* 0x000000080a037824 */ /* 0x000fc800078e0203 */
[----:B------:R-:W2:Y:S02]  /*15b0*/  SYNCS.PHASECHK.TRANS64.TRYWAIT P0, [R3+URZ+0xf0], R2 ;  /* 0x0000f002030075a7 */ /* 0x000ea400080011ff */
[----:B--2---:R-:W-:Y:S05]  /*15c0*/  @!P0 BRA `(.L_x_19) ;  /* 0x0000006c00748947 */ /* 0x004fea0003800000 */
.L_x_106:
[----:B------:R-:W-:Y:S01]  /*15d0*/  VIADD R10, R10, 0x1 ;  /* 0x000000010a0a7836 */ /* 0x000fe20000000000 */
[----:B------:R2:W-:Y:S04]  /*15e0*/  SYNCS.ARRIVE.TRANS64.A1T0 RZ, [R3+URZ+0xe0], RZ ;  /* 0x0000e0ff03ff79a7 */ /* 0x0005e800081000ff */
[----:B------:R-:W-:-:S04]  /*15f0*/  ISETP.NE.AND P0, PT, R10, 0x2, PT ;  /* 0x000000020a00780c */ /* 0x000fc80003f05270 */
[----:B------:R-:W-:Y:S02]  /*1600*/  SEL R10, R10, RZ, P0 ;  /* 0x000000ff0a0a7207 */ /* 0x000fe40000000000 */
[----:B--2---:R-:W-:-:S04]  /*1610*/  SEL R3, RZ, 0x1, P0 ;  /* 0x00000001ff037807 */ /* 0x004fc80000000000 */
[----:B------:R-:W-:-:S07]  /*1620*/  LOP3.LUT R8, R8, R3, RZ, 0x3c, !PT ;  /* 0x0000000308087212 */ /* 0x000fce00078e3cff */
.L_x_18:
[----:B------:R-:W-:Y:S01]  /*1630*/  UMOV UR4, 0x400 ;  /* 0x0000040000047882 */ /* 0x000fe20000000000 */
[----:B------:R-:W-:Y:S01]  /*1640*/  SHF.L.U32 R2, R15, 0x1f, RZ ;  /* 0x0000001f0f027819 */ /* 0x000fe200000006ff */
[----:B-1----:R-:W-:Y:S01]  /*1650*/  ULEA UR4, UR37, UR4, 0x18 ;  /* 0x0000000425047291 */ /* 0x002fe2000f8ec0ff */
[----:B------:R-:W-:Y:S01]  /*1660*/  R2UR UR35, R21 ;  /* 0x00000000152372ca */ /* 0x000fe200000e0000 */
[----:B------:R-:W-:Y:S01]  /*1670*/  UISETP.GE.U32.AND UP0, UPT, UR13, 0xff, UPT ;  /* 0x000000ff0d00788c */ /* 0x000fe2000bf06070 */
[----:B------:R-:W-:Y:S01]  /*1680*/  R2UR UR11, R20 ;  /* 0x00000000140b72ca */ /* 0x000fe200000e0000 */
[----:B------:R-:W-:Y:S01]  /*1690*/  ULEA UR8, UR6, UR4, 0x3 ;  /* 0x0000000406087291 */ /* 0x000fe2000f8e18ff */
[----:B------:R-:W-:-:S08]  /*16a0*/  UMOV UR24, URZ ;  /* 0x000000ff00187c82 */ /* 0x000fd00008000000 */
[----:B------:R1:W2:Y:S01]  /*16b0*/  SYNCS.PHASECHK.TRANS64.TRYWAIT P0, [UR8+0x28], R2 ;  /* 0x00002802ff0075a7 */ /* 0x0002a20008001108 */
[----:B------:R-:W-:Y:S02]  /*16c0*/  USHF.L.U32 UR35, UR35, 0x7, URZ ;  /* 0x0000000723237899 */ /* 0x000fe400080006ff */
[----:B------:R-:W-:Y:S01]  /*16d0*/  USHF.L.U32 UR11, UR11, 0x7, URZ ;  /* 0x000000070b0b7899 */ /* 0x000fe200080006ff */
[----:B------:R-:W-:Y:S11]  /*16e0*/  BRA.U !UP0, `(.L_x_20) ;  /* 0x0000000108a47547 */ /* 0x000ff6000b800000 */
[----:B------:R-:W-:Y:S01]  /*16f0*/  UMOV UR16, URZ ;  /* 0x000000ff00107c82 */ /* 0x000fe20008000000 */
[----:B------:R-:W-:-:S05]  /*1700*/  UMOV UR17, UR6 ;  /* 0x0000000600117c82 */ /* 0x000fca0008000000 */
.L_x_25:
[----:B-1----:R-:W-:Y:S01]  /*1710*/  ULEA UR33, UR17, UR4, 0x3 ;  /* 0x0000000411217291 */ /* 0x002fe2000f8e18ff */
[----:B--2---:R-:W-:Y:S01]  /*1720*/  @!P5 MOV R3, 0x8000 ;  /* 0x000080000003d802 */ /* 0x004fe20000000f00 */
[----:B--2---:R-:W-:Y:S10]  /*1730*/  @P0 BRA `(.L_x_21) ;  /* 0x00000000000c0947 */ /* 0x004ff40003800000 */
[----:B------:R-:W-:-:S04]  /*1740*/  SHF.L.U32 R5, R15, 0x1f, RZ ;  /* 0x0000001f0f057819 */ /* 0x000fc800000006ff */
[----:B------:R-:W2:Y:S02]  /*1750*/  SYNCS.PHASECHK.TRANS64.TRYWAIT P0, [UR33+0x28], R5 ;  /* 0x00002805ff0075a7 */ /* 0x000ea40008001121 */
[----:B--2---:R-:W-:Y:S05]  /*1760*/  @!P0 BRA `(.L_x_22) ;  /* 0x0000006c00208947 */ /* 0x004fea0003800000 */
.L_x_21:
[----:B------:R2:W-:Y:S01]  /*1770*/  @!P5 SYNCS.ARRIVE.TRANS64 RZ, [UR33], R3 ;  /* 0x00000003ffffd9a7 */ /* 0x0005e20008000021 */
[----:B------:R-:W-:Y:S04]  /*1780*/  BSSY.RECONVERGENT B0, `(.L_x_23) ;  /* 0x0000003000007945 */ /* 0x000fe80003800200 */
[----:B------:R-:W-:Y:S05]  /*1790*/  @P4 BRA `(.L_x_24) ;  /* 0x0000000000044947 */ /* 0x000fea0003800000 */
[----:B------:R-:W-:Y:S05]  /*17a0*/  BPT.TRAP 0x1 ;  /* 0x000000040000795c */ /* 0x000fea0000300000 */
.L_x_24:
[----:B------:R-:W-:Y:S05]  /*17b0*/  BSYNC.RECONVERGENT B0 ;  /* 0x0000000000007941 */ /* 0x000fea0003800200 */
.L_x_23:
[----:B------:R-:W-:Y:S02]  /*17c0*/  UIADD3 UR6, UPT, UPT, UR17, 0x1, URZ ;  /* 0x0000000111067890 */ /* 0x000fe4000fffe0ff */
[----:B------:R-:W-:Y:S02]  /*17d0*/  UIADD3 UR26, UP1, UPT, UR22, 0x80, URZ ;  /* 0x00000080161a7890 */ /* 0x000fe4000ff3e0ff */
[----:B------:R-:W-:Y:S02]  /*17e0*/  UISETP.NE.AND UP0, UPT, UR6, 0x5, UPT ;  /* 0x000000050600788c */ /* 0x000fe4000bf05270 */
[----:B------:R-:W-:Y:S02]  /*17f0*/  USHF.L.U32 UR34, UR16, 0x7, URZ ;  /* 0x0000000710227899 */ /* 0x000fe400080006ff */
[----:B------:R-:W-:Y:S02]  /*1800*/  USEL UR9, URZ, 0x1, UP0 ;  /* 0x00000001ff097887 */ /* 0x000fe40008000000 */
[----:B------:R-:W-:-:S02]  /*1810*/  USEL UR6, UR6, URZ, UP0 ;  /* 0x000000ff06067287 */ /* 0x000fc40008000000 */
[----:B------:R-:W-:Y:S02]  /*1820*/  UIADD3 UR20, UP0, UPT, UR22, 0x180, URZ ;  /* 0x0000018016147890 */ /* 0x000fe4000ff1e0ff */
[----:B------:R-:W-:Y:S01]  /*1830*/  ULEA UR8, UR6, UR4, 0x3 ;  /* 0x0000000406087291 */ /* 0x000fe2000f8e18ff */
[----:B------:R-:W-:Y:S01]  /*1840*/  LOP3.LUT R15, R15, UR9, RZ, 0x3c, !PT ;  /* 0x000000090f0f7c12 */ /* 0x000fe2000f8e3cff */
[----:B------:R-:W-:Y:S02]  /*1850*/  UIADD3.X UR27, UPT, UPT, URZ, UR23, URZ, UP1, !UPT ;  /* 0x00000017ff1b7290 */ /* 0x000fe40008ffe4ff */
[----:B------:R-:W-:Y:S01]  /*1860*/  UIADD3.X UR21, UPT, UPT, URZ, UR23, URZ, UP0, !UPT ;  /* 0x00000017ff157290 */ /* 0x000fe200087fe4ff */
[----:B-1----:R-:W-:Y:S01]  /*1870*/  SHF.L.U32 R2, R15, 0x1f, RZ ;  /* 0x0000001f0f027819 */ /* 0x002fe200000006ff */
[----:B------:R-:W-:Y:S01]  /*1880*/  UMOV UR18, 0x0 ;  /* 0x0000000000127882 */ /* 0x000fe20000000000 */
[----:B------:R-:W-:Y:S01]  /*1890*/  UMOV UR19, 0x10000000 ;  /* 0x1000000000137882 */ /* 0x000fe20000000000 */
[----:B------:R-:W-:Y:S01]  /*18a0*/  UMOV UR12, UR36 ;  /* 0x00000024000c7c82 */ /* 0x000fe20008000000 */
[----:B------:R1:W1:Y:S01]  /*18b0*/  SYNCS.PHASECHK.TRANS64.TRYWAIT P0, [UR8+0x28], R2 ;  /* 0x00002802ff0075a7 */ /* 0x0002620008001108 */
[----:B------:R-:W-:Y:S01]  /*18c0*/  ULEA UR8, UR17, UR4, 0xe ;  /* 0x0000000411087291 */ /* 0x000fe2000f8e70ff */
[----:B------:R-:W-:Y:S01]  /*18d0*/  UMOV UR9, UR33 ;  /* 0x0000002100097c82 */ /* 0x000fe20008000000 */
[----:B------:R-:W-:-:S02]  /*18e0*/  UMOV UR10, UR34 ;  /* 0x00000022000a7c82 */ /* 0x000fc40008000000 */
[----:B------:R-:W-:Y:S02]  /*18f0*/  UIADD3 UR32, UPT, UPT, UR8, 0x8400, URZ ;  /* 0x0000840008207890 */ /* 0x000fe4000fffe0ff */
[----:B------:R-:W-:Y:S02]  /*1900*/  UIADD3 UR8, UPT, UPT, UR8, 0x1c400, URZ ;  /* 0x0001c40008087890 */ /* 0x000fe4000fffe0ff */
[----:B------:R-:W-:Y:S01]  /*1910*/  UIADD3 UR16, UPT, UPT, UR16, 0x1, URZ ;  /* 0x0000000110107890 */ /* 0x000fe2000fffe0ff */
[----:B------:R-:W-:Y:S01]  /*1920*/  UMOV UR24, UR5 ;  /* 0x0000000500187c82 */ /* 0x000fe20008000000 */
[----:B------:R-:W-:Y:S02]  /*1930*/  UMOV UR17, UR6 ;  /* 0x0000000600117c82 */ /* 0x000fe40008000000 */
[----:B------:R-:W-:Y:S01]  /*1940*/  UISETP.NE.AND UP0, UPT, UR16, UR5, UPT ;  /* 0x000000051000728c */ /* 0x000fe2000bf05270 */
[----:B------:R1:W-:Y:S02]  /*1950*/  UTMALDG.3D [UR32], [UR26], desc[UR18] ;  /* 0x000012201a0075b4 */ /* 0x0003e40008011000 */
[----:B------:R1:W-:Y:S06]  /*1960*/  UTMALDG.3D [UR8], [UR20], desc[UR18] ;  /* 0x00001208140075b4 */ /* 0x0003ec0008011000 */
[----:B------:R-:W-:Y:S05]  /*1970*/  BRA.U UP0, `(.L_x_25) ;  /* 0xfffffffd00647547 */ /* 0x000fea000b83ffff */
.L_x_20:
[----:B-1----:R-:W-:Y:S01]  /*1980*/  ULEA UR8, UR6, UR4, 0x3 ;  /* 0x0000000406087291 */ /* 0x002fe2000f8e18ff */
[----:B------:R-:W-:Y:S01]  /*1990*/  SHF.L.U32 R2, R15, 0x1f, RZ ;  /* 0x0000001f0f027819 */ /* 0x000fe200000006ff */
[----:B------:R-:W-:Y:S01]  /*19a0*/  @!P1 SYNCS.ARRIVE.TRANS64.A1T0 RZ, [UR4+0x78], RZ ;  /* 0x000078ffffff99a7 */ /* 0x000fe20008100004 */
[----:B------:R-:W-:-:S06]  /*19b0*/  UISETP.GT.AND UP0, UPT, UR15, UR14, UPT ;  /* 0x0000000e0f00728c */ /* 0x000fcc000bf04270 */
[----:B--2---:R1:W2:Y:S03]  /*19c0*/  SYNCS.PHASECHK.TRANS64.TRYWAIT P0, [UR8+0x28], R2 ;  /* 0x00002802ff0075a7 */ /* 0x0042a60008001108 */
[----:B------:R-:W-:Y:S05]  /*19d0*/  BRA.U !UP0, `(.L_x_26) ;  /* 0x0000000108a87547 */ /* 0x000fea000b800000 */
[----:B------:R-:W-:Y:S01]  /*19e0*/  UIADD3 UR21, UPT, UPT, UR7, UR24, URZ ;  /* 0x0000001807157290 */ /* 0x000fe2000fffe0ff */
[----:B------:R-:W-:-:S11]  /*19f0*/  UMOV UR25, UR6 ;  /* 0x0000000600197c82 */ /* 0x000fd60008000000 */
.L_x_31:
[----:B-1----:R-:W-:Y:S01]  /*1a00*/  ULEA UR17, UR25, UR4, 0x3 ;  /* 0x0000000419117291 */ /* 0x002fe2000f8e18ff */
[----:B--2---:R-:W-:Y:S01]  /*1a10*/  @!P5 MOV R3, 0x8000 ;  /* 0x000080000003d802 */ /* 0x004fe20000000f00 */
[----:B--2---:R-:W-:Y:S10]  /*1a20*/  @P0 BRA `(.L_x_27) ;  /* 0x00000000000c0947 */ /* 0x004ff40003800000 */
[----:B------:R-:W-:-:S04]  /*1a30*/  SHF.L.U32 R5, R15, 0x1f, RZ ;  /* 0x0000001f0f057819 */ /* 0x000fc800000006ff */
[----:B------:R-:W2:Y:S02]  /*1a40*/  SYNCS.PHASECHK.TRANS64.TRYWAIT P0, [UR17+0x28], R5 ;  /* 0x00002805ff0075a7 */ /* 0x000ea40008001111 */
[----:B--2---:R-:W-:Y:S05]  /*1a50*/  @!P0 BRA `(.L_x_28) ;  /* 0x00000068007c8947 */ /* 0x004fea0003800000 */
.L_x_27:
[----:B------:R2:W-:Y:S01]  /*1a60*/  @!P5 SYNCS.ARRIVE.TRANS64 RZ, [UR17], R3 ;  /* 0x00000003ffffd9a7 */ /* 0x0005e20008000011 */
[----:B------:R-:W-:Y:S04]  /*1a70*/  BSSY.RECONVERGENT B0, `(.L_x_29) ;  /* 0x0000003000007945 */ /* 0x000fe80003800200 */
[----:B------:R-:W-:Y:S05]  /*1a80*/  @P4 BRA `(.L_x_30) ;  /* 0x0000000000044947 */ /* 0x000fea0003800000 */
[----:B------:R-:W-:Y:S05]  /*1a90*/  BPT.TRAP 0x1 ;  /* 0x000000040000795c */ /* 0x000fea0000300000 */
.L_x_30:
[----:B------:R-:W-:Y:S05]  /*1aa0*/  BSYNC.RECONVERGENT B0 ;  /* 0x0000000000007941 */ /* 0x000fea0003800200 */
.L_x_29:
        /* <DEDUP_REMOVED lines=20> */
[----:B------:R-:W-:Y:S01]  /*1bf0*/  UIADD3 UR8, UPT, UPT, UR8, 0x1c400, URZ ;  /* 0x0001c40008087890 */ /* 0x000fe2000fffe0ff */
[----:B------:R-:W-:Y:S01]  /*1c00*/  UMOV UR9, UR17 ;  /* 0x0000001100097c82 */ /* 0x000fe20008000000 */
[----:B------:R-:W-:Y:S01]  /*1c10*/  UMOV UR10, UR18 ;  /* 0x00000012000a7c82 */ /* 0x000fe20008000000 */
[----:B------:R-:W-:Y:S01]  /*1c20*/  UIADD3 UR24, UPT, UPT, UR24, 0x1, URZ ;  /* 0x0000000118187890 */ /* 0x000fe2000fffe0ff */
[----:B------:R-:W-:-:S03]  /*1c30*/  UMOV UR25, UR6 ;  /* 0x0000000600197c82 */ /* 0x000fc60008000000 */
[----:B------:R1:W-:Y:S01]  /*1c40*/  UTMALDG.3D [UR16], [UR30], desc[UR26] ;  /* 0x00001a101e0075b4 */ /* 0x0003e20008011000 */
[----:B------:R-:W-:Y:S01]  /*1c50*/  UISETP.NE.AND UP0, UPT, UR24, UR21, UPT ;  /* 0x000000151800728c */ /* 0x000fe2000bf05270 */
[----:B------:R1:W-:Y:S08]  /*1c60*/  UTMALDG.3D [UR8], [UR28], desc[UR26] ;  /* 0x00001a081c0075b4 */ /* 0x0003f00008011000 */
[----:B------:R-:W-:Y:S05]  /*1c70*/  BRA.U UP0, `(.L_x_31) ;  /* 0xfffffffd00607547 */ /* 0x000fea000b83ffff */
.L_x_26:
[----:B-1----:R-:W-:Y:S01]  /*1c80*/  LEA R2, R14, UR4, 0x3 ;  /* 0x000000040e027c11 */ /* 0x002fe2000f8e18ff */
[----:B------:R-:W-:Y:S01]  /*1c90*/  NOP ;  /* 0x0000000000007918 */ /* 0x000fe20000000000 */
[----:B--2---:R-:W-:Y:S02]  /*1ca0*/  SHF.L.U32 R3, R12, 0x1f, RZ ;  /* 0x0000001f0c037819 */ /* 0x004fe400000006ff */
[----:B------:R-:W-:Y:S02]  /*1cb0*/  LEA R4, R14, UR4, 0x4 ;  /* 0x000000040e047c11 */ /* 0x000fe4000f8e20ff */
[----:B------:R-:W1:Y:S02]  /*1cc0*/  SYNCS.PHASECHK.TRANS64.TRYWAIT P0, [R2+URZ+0x80], R3 ;  /* 0x00008003020075a7 */ /* 0x000e6400080011ff */
[----:B-1----:R-:W-:Y:S05]  /*1cd0*/  @!P0 BRA `(.L_x_32) ;  /* 0x0000006400f48947 */ /* 0x002fea0003800000 */
.L_x_109:
[----:B------:R-:W2:Y:S01]  /*1ce0*/  LDS.128 R4, [R4+0x110] ;  /* 0x0001100004047984 */ /* 0x000ea20000000c00 */
[----:B---3--:R-:W-:Y:S01]  /*1cf0*/  ISETP.GE.AND P0, PT, R72, 0x1, PT ;  /* 0x000000014800780c */ /* 0x008fe20003f06270 */
[----:B-1----:R-:W-:Y:S01]  /*1d00*/  VIADD R2, R2, 0x90 ;  /* 0x0000009002027836 */ /* 0x002fe20000000000 */
[----:B------:R-:W-:Y:S01]  /*1d10*/  @!PT LDS RZ, [RZ] ;  /* 0x00000000fffff984 */ /* 0x000fe20000000800 */
[----:B------:R-:W-:Y:S01]  /*1d20*/  @!PT LDS RZ, [RZ] ;  /* 0x00000000fffff984 */ /* 0x000fe20000000800 */
[----:B------:R-:W-:Y:S01]  /*1d30*/  @!PT LDS RZ, [RZ] ;  /* 0x00000000fffff984 */ /* 0x000fe20000000800 */
[----:B------:R-:W-:Y:S01]  /*1d40*/  @!PT LDS RZ, [RZ] ;  /* 0x00000000fffff984 */ /* 0x000fe20000000800 */
[----:B------:R1:W-:Y:S06]  /*1d50*/  MEMBAR.ALL.CTA ;  /* 0x0000000000007992 */ /* 0x0003ec0000008000 */
[----:B-1----:R-:W1:Y:S01]  /*1d60*/  FENCE.VIEW.ASYNC.S ;  /* 0x00000000000073c6 */ /* 0x002e620000000000 */
[----:B------:R-:W-:-:S04]  /*1d70*/  PRMT R2, RZ, 0x654, R2 ;  /* 0x00000654ff027816 */ /* 0x000fc80000000002 */
[----:B-1----:R1:W-:Y:S01]  /*1d80*/  SYNCS.ARRIVE.TRANS64.RED.A1T0 RZ, [R2+URZ], RZ ;  /* 0x000000ff02ff79a7 */ /* 0x0023e200081004ff */
[----:B--2---:R-:W-:-:S13]  /*1d90*/  LOP3.LUT P2, RZ, R6, 0x1, RZ, 0xc0, !PT ;  /* 0x0000000106ff7812 */ /* 0x004fda000784c0ff */
[----:B------:R-:W-:Y:S01]  /*1da0*/  @P2 SHF.R.U32.HI R3, RZ, 0x10, R5 ;  /* 0x00000010ff032819 */ /* 0x000fe20000011605 */
[----:B------:R-:W-:Y:S01]  /*1db0*/  VOTEU.ANY UP0, P2 ;  /* 0x0000000000ff7886 */ /* 0x000fe20001000100 */
[----:B------:R-:W-:Y:S02]  /*1dc0*/  @P2 MOV R13, R4 ;  /* 0x00000004000d2202 */ /* 0x000fe40000000f00 */
[----:B------:R-:W-:Y:S02]  /*1dd0*/  @P2 R2UR.BROADCAST UR8, R3 ;  /* 0x00000000030822ca */ /* 0x000fe400008e0000 */
[----:B------:R-:W-:-:S11]  /*1de0*/  @P2 LOP3.LUT R11, R5, 0xffff, RZ, 0xc0, !PT ;  /* 0x0000ffff050b2812 */ /* 0x000fd600078ec0ff */
[----:B------:R-:W-:Y:S01]  /*1df0*/  @UP0 UMOV UR36, UR8 ;  /* 0x0000000800240c82 */ /* 0x000fe20008000000 */
[----:B-1----:R-:W-:Y:S05]  /*1e00*/  @!P0 BRA `(.L_x_33) ;  /* 0x0000000000b88947 */ /* 0x002fea0003800000 */
[----:B------:R-:W4:Y:S01]  /*1e10*/  LDC.64 R4, c[0x0][0xb18] ;  /* 0x0002c600ff047b82 */ /* 0x000f220000000a00 */
[----:B------:R-:W-:-:S07]  /*1e20*/  ISETP.NE.AND P3, PT, R72, 0x1, PT ;  /* 0x000000014800780c */ /* 0x000fce0003f65270 */
[----:B------:R-:W1:Y:S08]  /*1e30*/  LDC.64 R6, c[0x0][0xb10] ;  /* 0x0002c400ff067b82 */ /* 0x000e700000000a00 */
[----:B------:R-:W2:Y:S08]  /*1e40*/  LDC R16, c[0x0][0xb20] ;  /* 0x0002c800ff107b82 */ /* 0x000eb00000000800 */
[----:B------:R-:W3:Y:S01]  /*1e50*/  LDC R18, c[0x0][0xb0c] ;  /* 0x0002c300ff127b82 */ /* 0x000ee20000000800 */
[----:B----4-:R-:W-:Y:S01]  /*1e60*/  IMAD.HI.U32 R17, R0, R5, RZ ;  /* 0x0000000500117227 */ /* 0x010fe200078e00ff */
[----:B------:R-:W-:-:S03]  /*1e70*/  ISETP.NE.AND P0, PT, R4, 0x1, PT ;  /* 0x000000010400780c */ /* 0x000fc60003f05270 */
[----:B------:R-:W-:-:S03]  /*1e80*/  IMAD.HI.U32 R5, R11, R5, RZ ;  /* 0x000000050b057227 */ /* 0x000fc600078e00ff */
[----:B------:R-:W4:Y:S01]  /*1e90*/  LDC.64 R2, c[0x0][0xb28] ;  /* 0x0002ca00ff027b82 */ /* 0x000f220000000a00 */
[----:B-1----:R-:W-:-:S04]  /*1ea0*/  IMAD.HI.U32 R20, R9, R6, RZ ;  /* 0x0000000609147227 */ /* 0x002fc800078e00ff */
[----:B------:R-:W-:Y:S01]  /*1eb0*/  IMAD.HI.U32 R22, R13, R6, RZ ;  /* 0x000000060d167227 */ /* 0x000fe200078e00ff */
[----:B------:R-:W-:Y:S02]  /*1ec0*/  SHF.R.U32.HI R20, RZ, R7, R20 ;  /* 0x00000007ff147219 */ /* 0x000fe40000011614 */
[-C--:B--2---:R-:W-:Y:S02]  /*1ed0*/  SHF.R.U32.HI R17, RZ, R16.reuse, R17 ;  /* 0x00000010ff117219 */ /* 0x084fe40000011611 */
[----:B------:R-:W-:Y:S02]  /*1ee0*/  SHF.R.U32.HI R16, RZ, R16, R5 ;  /* 0x00000010ff107219 */ /* 0x000fe40000011605 */
[----:B------:R-:W-:Y:S02]  /*1ef0*/  SEL R17, R0, R17, !P0 ;  /* 0x0000001100117207 */ /* 0x000fe40004000000 */
[----:B------:R-:W-:Y:S02]  /*1f00*/  SHF.R.U32.HI R22, RZ, R7, R22 ;  /* 0x00000007ff167219 */ /* 0x000fe40000011616 */
[----:B---3--:R-:W-:-:S02]  /*1f10*/  ISETP.NE.AND P1, PT, R18, 0x1, PT ;  /* 0x000000011200780c */ /* 0x008fc40003f25270 */
[----:B------:R-:W-:Y:S02]  /*1f20*/  SEL R5, R11, R16, !P0 ;  /* 0x000000100b057207 */ /* 0x000fe40004000000 */
[----:B------:R-:W-:Y:S02]  /*1f30*/  SEL R19, R9, R20, !P1 ;  /* 0x0000001409137207 */ /* 0x000fe40004800000 */
[----:B------:R-:W-:Y:S01]  /*1f40*/  SEL R7, R13, R22, !P1 ;  /* 0x000000160d077207 */ /* 0x000fe20004800000 */
[----:B----4-:R-:W-:-:S04]  /*1f50*/  IMAD.HI.U32 R20, R17, R2, RZ ;  /* 0x0000000211147227 */ /* 0x010fc800078e00ff */
[----:B------:R-:W-:Y:S01]  /*1f60*/  IMAD.HI.U32 R6, R19, R2, RZ ;  /* 0x0000000213067227 */ /* 0x000fe200078e00ff */
[----:B------:R-:W-:-:S04]  /*1f70*/  @P3 SHF.R.U32.HI R17, RZ, R3, R20 ;  /* 0x00000003ff113219 */ /* 0x000fc80000011614 */
        /* <DEDUP_REMOVED lines=8> */
[----:B------:R-:W-:-:S04]  /*2000*/  @!P0 IMAD.HI.U32 R16, R7, R2, RZ ;  /* 0x0000000207108227 */ /* 0x000fc800078e00ff */
[----:B------:R-:W-:Y:S01]  /*2010*/  IMAD.MOV R2, RZ, RZ, -R6 ;  /* 0x000000ffff027224 */ /* 0x000fe200078e0a06 */
[----:B------:R-:W-:-:S03]  /*2020*/  @!P0 SHF.R.U32.HI R16, RZ, R3, R16 ;  /* 0x00000003ff108219 */ /* 0x000fc60000011610 */
[----:B------:R-:W-:Y:S01]  /*2030*/  IMAD R2, R72, R2, R5 ;  /* 0x0000000248027224 */ /* 0x000fe200078e0205 */
[----:B------:R-:W-:Y:S02]  /*2040*/  @!P0 SEL R3, R7, R16, !P3 ;  /* 0x0000001007038207 */ /* 0x000fe40005800000 */
[----:B------:R-:W-:-:S03]  /*2050*/  IADD3 R16, PT, PT, -R5, RZ, RZ ;  /* 0x000000ff05107210 */ /* 0x000fc60007ffe1ff */
[--C-:B------:R-:W-:Y:S02]  /*2060*/  @!P0 IMAD.IADD R6, R6, 0x1, -R3.reuse ;  /* 0x0000000106068824 */ /* 0x100fe400078e0a03 */
[----:B------:R-:W-:Y:S01]  /*2070*/  @!P0 IMAD R3, R2, R19, R3 ;  /* 0x0000001302038224 */ /* 0x000fe200078e0203 */
[----:B------:R-:W-:Y:S01]  /*2080*/  IADD3 R2, PT, PT, -R7, RZ, RZ ;  /* 0x000000ff07027210 */ /* 0x000fe20007ffe1ff */
[----:B------:R-:W-:Y:S02]  /*2090*/  @!P0 IMAD R5, R72, R6, R7 ;  /* 0x0000000648058224 */ /* 0x000fe400078e0207 */
[----:B------:R-:W-:Y:S02]  /*20a0*/  IMAD R11, R4, R16, R11 ;  /* 0x00000010040b7224 */ /* 0x000fe400078e020b */
[----:B------:R-:W-:Y:S02]  /*20b0*/  @!P0 IMAD.MOV.U32 R7, RZ, RZ, R3 ;  /* 0x000000ffff078224 */ /* 0x000fe400078e0003 */
[----:B------:R-:W-:-:S02]  /*20c0*/  IMAD R2, R18, R2, R13 ;  /* 0x0000000212027224 */ /* 0x000fc400078e020d */
[----:B------:R-:W-:Y:S02]  /*20d0*/  IMAD R11, R5, R4, R11 ;  /* 0x00000004050b7224 */ /* 0x000fe400078e020b */
[----:B------:R-:W-:Y:S02]  /*20e0*/  IMAD R13, R7, R18, R2 ;  /* 0x00000012070d7224 */ /* 0x000fe400078e0202 */
.L_x_33:
[----:B------:R-:W1:Y:S02]  /*20f0*/  LDCU UR8, c[0x0][0xb30] ;  /* 0x00016600ff0877ac */ /* 0x000e640008000800 */
[----:B-1----:R-:W-:-:S09]  /*2100*/  UISETP.NE.AND UP0, UPT, UR8, 0x1, UPT ;  /* 0x000000010800788c */ /* 0x002fd2000bf05270 */
[----:B------:R-:W-:Y:S05]  /*2110*/  BRA.U UP0, `(.L_x_34) ;  /* 0x0000000100407547 */ /* 0x000fea000b800000 */
[----:B------:R-:W1:Y:S08]  /*2120*/  LDC.64 R4, c[0x0][0xb10] ;  /* 0x0002c400ff047b82 */ /* 0x000e700000000a00 */
[----:B------:R-:W2:Y:S08]  /*2130*/  LDC.64 R2, c[0x0][0xb18] ;  /* 0x0002c600ff027b82 */ /* 0x000eb00000000a00 */
[----:B------:R-:W3:Y:S08]  /*2140*/  LDC R6, c[0x0][0xb20] ;  /* 0x0002c800ff067b82 */ /* 0x000ef00000000800 */
[----:B------:R-:W4:Y:S01]  /*2150*/  LDC R16, c[0x0][0xb0c] ;  /* 0x0002c300ff107b82 */ /* 0x000f220000000800 */
[----:B-1----:R-:W-:-:S05]  /*2160*/  IMAD.HI.U32 R4, R13, R4, RZ ;  /* 0x000000040d047227 */ /* 0x002fca00078e00ff */
[----:B------:R-:W-:Y:S01]  /*2170*/  SHF.R.U32.HI R4, RZ, R5, R4 ;  /* 0x00000005ff047219 */ /* 0x000fe20000011604 */
[----:B--2---:R-:W-:Y:S01]  /*2180*/  IMAD.HI.U32 R3, R11, R3, RZ ;  /* 0x000000030b037227 */ /* 0x004fe200078e00ff */
[----:B------:R-:W-:-:S04]  /*2190*/  ISETP.NE.AND P0, PT, R2, 0x1, PT ;  /* 0x000000010200780c */ /* 0x000fc80003f05270 */
[----:B---3--:R-:W-:-:S04]  /*21a0*/  SHF.R.U32.HI R6, RZ, R6, R3 ;  /* 0x00000006ff067219 */ /* 0x008fc80000011603 */
[----:B------:R-:W-:Y:S02]  /*21b0*/  SEL R3, R11, R6, !P0 ;  /* 0x000000060b037207 */ /* 0x000fe40004000000 */
[----:B----4-:R-:W-:-:S04]  /*21c0*/  ISETP.NE.AND P1, PT, R16, 0x1, PT ;  /* 0x000000011000780c */ /* 0x010fc80003f25270 */
[----:B------:R-:W-:-:S05]  /*21d0*/  SEL R4, R13, R4, !P1 ;  /* 0x000000040d047207 */ /* 0x000fca0004800000 */
[----:B------:R-:W-:Y:S02]  /*21e0*/  IMAD.IADD R5, R3, 0x1, -R4 ;  /* 0x0000000103057824 */ /* 0x000fe400078e0a04 */
[----:B------:R-:W-:Y:S02]  /*21f0*/  IMAD.IADD R3, R4, 0x1, -R3 ;  /* 0x0000000104037824 */ /* 0x000fe400078e0a03 */
[----:B------:R-:W-:Y:S02]  /*2200*/  IMAD R13, R5, R16, R13 ;  /* 0x00000010050d7224 */ /* 0x000fe400078e020d */
[----:B------:R-:W-:-:S07]  /*2210*/  IMAD R11, R3, R2, R11 ;  /* 0x00000002030b7224 */ /* 0x000fce00078e020b */
.L_x_34:
[----:B------:R-:W-:Y:S01]  /*2220*/  VIADD R14, R14, 0x1 ;  /* 0x000000010e0e7836 */ /* 0x000fe20000000000 */
[----:B------:R-:W-:Y:S01]  /*2230*/  PLOP3.LUT P1, PT, PT, PT, PT, 0x80, 0x8 ;  /* 0x000000000008781c */ /* 0x000fe20003f2f070 */
[----:B------:R-:W-:Y:S02]  /*2240*/  IMAD.IADD R21, R13, 0x1, R152 ;  /* 0x000000010d157824 */ /* 0x000fe400078e0298 */
[----:B------:R-:W-:Y:S01]  /*2250*/  IMAD.IADD R20, R11, 0x1, R150 ;  /* 0x000000010b147824 */ /* 0x000fe200078e0296 */
[----:B------:R-:W-:-:S04]  /*2260*/  ISETP.NE.AND P0, PT, R14, 0x2, PT ;  /* 0x000000020e00780c */ /* 0x000fc80003f05270 */
[----:B------:R-:W-:Y:S02]  /*2270*/  SEL R3, RZ, 0x1, P0 ;  /* 0x00000001ff037807 */ /* 0x000fe40000000000 */
[----:B------:R-:W-:Y:S02]  /*2280*/  SEL R14, R14, RZ, P0 ;  /* 0x000000ff0e0e7207 */ /* 0x000fe40000000000 */
[----:B------:R-:W-:Y:S01]  /*2290*/  LOP3.LUT R12, R12, R3, RZ, 0x3c, !PT ;  /* 0x000000030c0c7212 */ /* 0x000fe200078e3cff */
[----:B------:R-:W-:Y:S06]  /*22a0*/  @P2 BRA `(.L_x_35) ;  /* 0xfffffff000a02947 */ /* 0x000fec000383ffff */
[----:B------:R-:W-:Y:S01]  /*22b0*/  UIADD3 UR4, UPT, UPT, UR4, 0x28, URZ ;  /* 0x0000002804047890 */ /* 0x000fe2000fffe0ff */
[----:B------:R-:W-:-:S03]  /*22c0*/  SHF.L.U32 R3, R15, 0x1f, RZ ;  /* 0x0000001f0f037819 */ /* 0x000fc600000006ff */
[----:B------:R-:W-:-:S09]  /*22d0*/  ULEA UR5, UR6, UR4, 0x3 ;  /* 0x0000000406057291 */ /* 0x000fd2000f8e18ff */
[----:B------:R-:W1:Y:S02]  /*22e0*/  SYNCS.PHASECHK.TRANS64.TRYWAIT P0, [UR5], R3 ;  /* 0x00000003ff0075a7 */ /* 0x000e640008001105 */
[----:B-1----:R-:W-:Y:S05]  /*22f0*/  @!P0 BRA `(.L_x_36) ;  /* 0x0000006000808947 */ /* 0x002fea0003800000 */
.L_x_111:
[----:B------:R-:W-:-:S04]  /*2300*/  UIADD3 UR6, UPT, UPT, UR6, 0x1, URZ ;  /* 0x0000000106067890 */ /* 0x000fc8000fffe0ff */
[----:B------:R-:W-:-:S04]  /*2310*/  UISETP.NE.AND UP0, UPT, UR6, 0x5, UPT ;  /* 0x000000050600788c */ /* 0x000fc8000bf05270 */
[----:B------:R-:W-:Y:S02]  /*2320*/  USEL UR7, URZ, 0x1, UP0 ;  /* 0x00000001ff077887 */ /* 0x000fe40008000000 */
[----:B------:R-:W-:-:S04]  /*2330*/  USEL UR6, UR6, URZ, UP0 ;  /* 0x000000ff06067287 */ /* 0x000fc80008000000 */
[----:B------:R-:W-:Y:S01]  /*2340*/  ULEA UR5, UR6, UR4, 0x3 ;  /* 0x0000000406057291 */ /* 0x000fe2000f8e18ff */
[----:B------:R-:W-:-:S04]  /*2350*/  LOP3.LUT R2, R15, UR7, RZ, 0x3c, !PT ;  /* 0x000000070f027c12 */ /* 0x000fc8000f8e3cff */
[----:B-1----:R-:W-:-:S04]  /*2360*/  SHF.L.U32 R3, R2, 0x1f, RZ ;  /* 0x0000001f02037819 */ /* 0x002fc800000006ff */
[----:B------:R-:W1:Y:S02]  /*2370*/  SYNCS.PHASECHK.TRANS64.TRYWAIT P0, [UR5], R3 ;  /* 0x00000003ff0075a7 */ /* 0x000e640008001105 */
[----:B-1----:R-:W-:Y:S05]  /*2380*/  @!P0 BRA `(.L_x_37) ;  /* 0x0000006000748947 */ /* 0x002fea0003800000 */
.L_x_113:
        /* <DEDUP_REMOVED lines=9> */
.L_x_115:
        /* <DEDUP_REMOVED lines=9> */
.L_x_117:
[----:B------:R-:W-:-:S04]  /*24b0*/  UIADD3 UR6, UPT, UPT, UR6, 0x1, URZ ;  /* 0x0000000106067890 */ /* 0x000fc8000fffe0ff */
[----:B------:R-:W-:-:S04]  /*24c0*/  UISETP.NE.AND UP0, UPT, UR6, 0x5, UPT ;  /* 0x000000050600788c */ /* 0x000fc8000bf05270 */
[----:B------:R-:W-:Y:S02]  /*24d0*/  USEL UR5, URZ, 0x1, UP0 ;  /* 0x00000001ff057887 */ /* 0x000fe40008000000 */
[----:B------:R-:W-:-:S04]  /*24e0*/  USEL UR6, UR6, URZ, UP0 ;  /* 0x000000ff06067287 */ /* 0x000fc80008000000 */
[----:B------:R-:W-:Y:S01]  /*24f0*/  ULEA UR6, UR6, UR4, 0x3 ;  /* 0x0000000406067291 */ /* 0x000fe2000f8e18ff */
[----:B-1----:R-:W-:-:S04]  /*2500*/  LOP3.LUT R3, R2, UR5, RZ, 0x3c, !PT ;  /* 0x0000000502037c12 */ /* 0x002fc8000f8e3cff */
[----:B------:R-:W-:Y:S01]  /*2510*/  SHF.L.U32 R3, R3, 0x1f, RZ ;  /* 0x0000001f03037819 */ /* 0x000fe200000006ff */
[----:B----4-:R-:W-:-:S07]  /*2520*/  IMAD.U32 R0, RZ, RZ, UR6 ;  /* 0x00000006ff007e24 */ /* 0x010fce000f8e00ff */
.L_x_40:
[----:B-1----:R1:W2:Y:S02]  /*2530*/  SYNCS.PHASECHK.TRANS64.TRYWAIT P0, [R0+URZ], R3 ;  /* 0x00000003000075a7 */ /* 0x0022a400080011ff */
[----:B--2---:R-:W-:Y:S05]  /*2540*/  @!P0 NANOSLEEP.SYNCS 0x989680 ;  /* 0x009896800000895d */ /* 0x004fea0003900000 */
[----:B------:R-:W2:Y:S02]  /*2550*/  @!P0 SYNCS.PHASECHK.TRANS64 P0, [R0+URZ], R3 ;  /* 0x00000003000085a7 */ /* 0x000ea400080010ff */
[----:B--2---:R-:W-:Y:S05]  /*2560*/  @P0 EXIT ;  /* 0x000000000000094d */ /* 0x004fea0003800000 */
[----:B------:R-:W-:Y:S05]  /*2570*/  BRA `(.L_x_40) ;  /* 0xfffffffc00ec7947 */ /* 0x000fea000383ffff */
.L_x_17:
[----:B------:R-:W-:-:S04]  /*2580*/  UISETP.NE.AND UP1, UPT, UR37, URZ, UPT ;  /* 0x000000ff2500728c */ /* 0x000fc8000bf25270 */
[----:B------:R-:W-:-:S09]  /*2590*/  UISETP.NE.OR UP1, UPT, UR8, 0x1, UP1 ;  /* 0x000000010800788c */ /* 0x000fd20008f25670 */
[----:B------:R-:W-:Y:S05]  /*25a0*/  BRA.U UP1, `(.L_x_41) ;  /* 0x0000000501487547 */ /* 0x000fea000b800000 */
[----:B------:R-:W-:Y:S01]  /*25b0*/  ISETP.NE.AND P2, PT, R2, RZ, PT ;  /* 0x000000ff0200720c */ /* 0x000fe20003f45270 */
[----:B------:R-:W-:Y:S01]  /*25c0*/  IMAD.MOV.U32 R12, RZ, RZ, 0x1 ;  /* 0x00000001ff0c7424 */ /* 0x000fe200078e00ff */
[----:B------:R-:W-:Y:S02]  /*25d0*/  CS2R R10, SRZ ;  /* 0x00000000000a7805 */ /* 0x000fe4000001ff00 */
[----:B------:R-:W-:Y:S01]  /*25e0*/  CS2R R8, SRZ ;  /* 0x0000000000087805 */ /* 0x000fe2000001ff00 */
[----:B------:R-:W-:Y:S01]  /*25f0*/  UMOV UR4, 0x400 ;  /* 0x0000040000047882 */ /* 0x000fe20000000000 */
[----:B------:R-:W-:Y:S01]  /*2600*/  UMOV UR6, URZ ;  /* 0x000000ff00067c82 */ /* 0x000fe20008000000 */
[----:B------:R-:W-:-:S12]  /*2610*/  ULEA UR37, UR37, UR4, 0x18 ;  /* 0x0000000425257291 */ /* 0x000fd8000f8ec0ff */
.L_x_45:
[----:B------:R-:W-:Y:S02]  /*2620*/  LEA R0, R8, UR37, 0x3 ;  /* 0x0000002508007c11 */ /* 0x000fe4000f8e18ff */
[----:B------:R-:W-:-:S03]  /*2630*/  SHF.L.U32 R5, R9, 0x1f, RZ ;  /* 0x0000001f09057819 */ /* 0x000fc600000006ff */
[----:B------:R-:W-:Y:S01]  /*2640*/  VIADD R4, R0, 0xf0 ;  /* 0x000000f000047836 */ /* 0x000fe20000000000 */
[----:B------:R-:W1:Y:S02]  /*2650*/  SYNCS.PHASECHK.TRANS64.TRYWAIT P0, [R0+URZ+0xe0], R5 ;  /* 0x0000e005000075a7 */ /* 0x000e6400080011ff */
[----:B-1----:R-:W-:Y:S05]  /*2660*/  @!P0 BRA `(.L_x_42) ;  /* 0x0000006000048947 */ /* 0x002fea0003800000 */
.L_x_118:
[----:B------:R-:W-:Y:S01]  /*2670*/  ULEA UR5, UR6, UR37, 0x3 ;  /* 0x0000002506057291 */ /* 0x000fe2000f8e18ff */
[----:B------:R-:W-:Y:S02]  /*2680*/  PRMT R4, RZ, 0x654, R4 ;  /* 0x00000654ff047816 */ /* 0x000fe40000000004 */
[----:B-1----:R-:W-:Y:S01]  /*2690*/  SHF.L.U32 R5, R12, 0x1f, RZ ;  /* 0x0000001f0c057819 */ /* 0x002fe200000006ff */
[----:B------:R-:W-:Y:S01]  /*26a0*/  UIADD3 UR4, UPT, UPT, UR5, 0x80, URZ ;  /* 0x0000008005047890 */ /* 0x000fe2000fffe0ff */
[----:B------:R1:W-:Y:S05]  /*26b0*/  SYNCS.ARRIVE.TRANS64.RED.A1T0 RZ, [R4+URZ], RZ ;  /* 0x000000ff04ff79a7 */ /* 0x0003ea00081004ff */
[----:B------:R-:W-:Y:S01]  /*26c0*/  IMAD.U32 R7, RZ, RZ, UR4 ;  /* 0x00000004ff077e24 */ /* 0x000fe2000f8e00ff */
[----:B------:R-:W2:Y:S04]  /*26d0*/  SYNCS.PHASECHK.TRANS64.TRYWAIT P0, [UR5+0x90], R5 ;  /* 0x00009005ff0075a7 */ /* 0x000ea80008001105 */
[----:B------:R-:W-:Y:S01]  /*26e0*/  PRMT R6, R2, 0x654, R7 ;  /* 0x0000065402067816 */ /* 0x000fe20000000007 */
[----:B-1----:R-:W-:Y:S01]  /*26f0*/  @!P2 IMAD.MOV.U32 R4, RZ, RZ, 0x10 ;  /* 0x00000010ff04a424 */ /* 0x002fe200078e00ff */
[----:B--2---:R-:W-:Y:S06]  /*2700*/  @!P0 BRA `(.L_x_43) ;  /* 0x0000005c00f08947 */ /* 0x004fec0003800000 */
.L_x_120:
[----:B------:R-:W-:Y:S01]  /*2710*/  ULEA UR4, UR6, UR37, 0x4 ;  /* 0x0000002506047291 */ /* 0x000fe2000f8e20ff */
[----:B------:R-:W-:Y:S01]  /*2720*/  SEL R3, R6, R3, !P2 ;  /* 0x0000000306037207 */ /* 0x000fe20005000000 */
[----:B------:R-:W-:Y:S01]  /*2730*/  UIADD3 UR5, UPT, UPT, UR5, 0x80, URZ ;  /* 0x0000008005057890 */ /* 0x000fe2000fffe0ff */
[----:B-1----:R-:W-:Y:S01]  /*2740*/  LEA R0, R11, UR37, 0x3 ;  /* 0x000000250b007c11 */ /* 0x002fe2000f8e18ff */
[----:B------:R-:W-:Y:S01]  /*2750*/  UIADD3 UR4, UPT, UPT, UR4, 0x110, URZ ;  /* 0x0000011004047890 */ /* 0x000fe2000fffe0ff */
[----:B------:R-:W-:Y:S01]  /*2760*/  SHF.L.U32 R5, R10, 0x1f, RZ ;  /* 0x0000001f0a057819 */ /* 0x000fe200000006ff */
[----:B------:R1:W-:Y:S01]  /*2770*/  @!P2 SYNCS.ARRIVE.TRANS64.RED RZ, [R3+URZ], R4 ;  /* 0x0000000403ffa9a7 */ /* 0x0003e200080004ff */
[----:B------:R-:W-:Y:S01]  /*2780*/  UIADD3 UR6, UPT, UPT, UR6, 0x1, URZ ;  /* 0x0000000106067890 */ /* 0x000fe2000fffe0ff */
[----:B------:R-:W-:-:S03]  /*2790*/  VIADD R8, R8, 0x1 ;  /* 0x0000000108087836 */ /* 0x000fc60000000000 */
[----:B------:R-:W-:Y:S02]  /*27a0*/  UISETP.NE.AND UP0, UPT, UR6, 0x2, UPT ;  /* 0x000000020600788c */ /* 0x000fe4000bf05270 */
[----:B------:R-:W-:Y:S06]  /*27b0*/  UGETNEXTWORKID.BROADCAST [UR4], [UR5] ;  /* 0x00000000040073ca */ /* 0x000fec0008000100 */
[----:B------:R-:W-:Y:S01]  /*27c0*/  USEL UR4, URZ, 0x1, UP0 ;  /* 0x00000001ff047887 */ /* 0x000fe20008000000 */
[----:B------:R-:W-:Y:S01]  /*27d0*/  ISETP.NE.AND P0, PT, R8, 0x2, PT ;  /* 0x000000020800780c */ /* 0x000fe20003f05270 */
[----:B------:R-:W-:Y:S01]  /*27e0*/  USEL UR6, UR6, URZ, UP0 ;  /* 0x000000ff06067287 */ /* 0x000fe20008000000 */
[----:B------:R-:W2:Y:S03]  /*27f0*/  SYNCS.PHASECHK.TRANS64.TRYWAIT P1, [R0+URZ+0x80], R5 ;  /* 0x00008005000075a7 */ /* 0x000ea600080211ff */
[----:B------:R-:W-:Y:S01]  /*2800*/  LOP3.LUT R12, R12, UR4, RZ, 0x3c, !PT ;  /* 0x000000040c0c7c12 */ /* 0x000fe2000f8e3cff */
[----:B-12---:R-:W-:Y:S07]  /*2810*/  @!P1 BRA `(.L_x_44) ;  /* 0x0000005c00c49947 */ /* 0x006fee0003800000 */
.L_x_121:
[C---:B------:R-:W-:Y:S01]  /*2820*/  LEA R4, R11.reuse, UR37, 0x4 ;  /* 0x000000250b047c11 */ /* 0x040fe2000f8e20ff */
[----:B-1----:R-:W-:Y:S01]  /*2830*/  VIADD R0, R0, 0x90 ;  /* 0x0000009000007836 */ /* 0x002fe20000000000 */
[----:B------:R-:W-:Y:S01]  /*2840*/  SEL R8, R8, RZ, P0 ;  /* 0x000000ff08087207 */ /* 0x000fe20000000000 */
[----:B------:R-:W-:-:S03]  /*2850*/  VIADD R11, R11, 0x1 ;  /* 0x000000010b0b7836 */ /* 0x000fc60000000000 */
[----:B------:R-:W1:Y:S01]  /*2860*/  LDS.128 R4, [R4+0x110] ;  /* 0x0001100004047984 */ /* 0x000e620000000c00 */
[----:B------:R-:W-:Y:S02]  /*2870*/  PRMT R0, RZ, 0x654, R0 ;  /* 0x00000654ff007816 */ /* 0x000fe40000000000 */
[C---:B------:R-:W-:Y:S01]  /*2880*/  ISETP.NE.AND P1, PT, R11.reuse, 0x2, PT ;  /* 0x000000020b00780c */ /* 0x040fe20003f25270 */
[----:B------:R-:W-:Y:S01]  /*2890*/  @!PT LDS RZ, [RZ] ;  /* 0x00000000fffff984 */ /* 0x000fe20000000800 */
[----:B------:R-:W-:Y:S01]  /*28a0*/  @!PT LDS RZ, [RZ] ;  /* 0x00000000fffff984 */ /* 0x000fe20000000800 */
[----:B------:R-:W-:Y:S01]  /*28b0*/  @!PT LDS RZ, [RZ] ;  /* 0x00000000fffff984 */ /* 0x000fe20000000800 */
[----:B------:R-:W-:Y:S01]  /*28c0*/  @!PT LDS RZ, [RZ] ;  /* 0x00000000fffff984 */ /* 0x000fe20000000800 */
[----:B------:R2:W-:Y:S06]  /*28d0*/  MEMBAR.ALL.CTA ;  /* 0x0000000000007992 */ /* 0x0005ec0000008000 */
[----:B--2---:R-:W2:Y:S01]  /*28e0*/  FENCE.VIEW.ASYNC.S ;  /* 0x00000000000073c6 */ /* 0x004ea20000000000 */
[----:B------:R-:W-:Y:S01]  /*28f0*/  SEL R11, R11, RZ, P1 ;  /* 0x000000ff0b0b7207 */ /* 0x000fe20000800000 */
[----:B--2---:R2:W-:Y:S01]  /*2900*/  SYNCS.ARRIVE.TRANS64.RED.A1T0 RZ, [R0+URZ], RZ ;  /* 0x000000ff00ff79a7 */ /* 0x0045e200081004ff */
[----:B-1----:R-:W-:-:S02]  /*2910*/  LOP3.LUT P3, RZ, R6, 0x1, RZ, 0xc0, !PT ;  /* 0x0000000106ff7812 */ /* 0x002fc4000786c0ff */
[----:B------:R-:W-:-:S04]  /*2920*/  SEL R5, RZ, 0x1, P1 ;  /* 0x00000001ff057807 */ /* 0x000fc80000800000 */
[----:B------:R-:W-:Y:S02]  /*2930*/  LOP3.LUT R10, R10, R5, RZ, 0x3c, !PT ;  /* 0x000000050a0a7212 */ /* 0x000fe400078e3cff */
[----:B--2---:R-:W-:-:S04]  /*2940*/  SEL R0, RZ, 0x1, P0 ;  /* 0x00000001ff007807 */ /* 0x004fc80000000000 */
[----:B------:R-:W-:Y:S01]  /*2950*/  LOP3.LUT R9, R9, R0, RZ, 0x3c, !PT ;  /* 0x0000000009097212 */ /* 0x000fe200078e3cff */
[----:B------:R-:W-:Y:S06]  /*2960*/  @P3 BRA `(.L_x_45) ;  /* 0xfffffffc002c3947 */ /* 0x000fec000383ffff */
[----:B------:R-:W-:Y:S01]  /*2970*/  ULEA UR5, UR6, UR37, 0x3 ;  /* 0x0000002506057291 */ /* 0x000fe2000f8e18ff */
[----:B------:R-:W-:-:S08]  /*2980*/  SHF.L.U32 R3, R12, 0x1f, RZ ;  /* 0x0000001f0c037819 */ /* 0x000fd000000006ff */
[----:B------:R-:W1:Y:S02]  /*2990*/  SYNCS.PHASECHK.TRANS64 P0, [UR5+0x90], R3 ;  /* 0x00009003ff0075a7 */ /* 0x000e640008001005 */
[----:B-1----:R-:W-:Y:S05]  /*29a0*/  @P0 BRA `(.L_x_46) ;  /* 0x0000000000080947 */ /* 0x002fea0003800000 */
[----:B------:R-:W1:Y:S02]  /*29b0*/  SYNCS.PHASECHK.TRANS64.TRYWAIT P0, [UR5+0x90], R3 ;  /* 0x00009003ff0075a7 */ /* 0x000e640008001105 */
[----:B-1----:R-:W-:Y:S05]  /*29c0*/  @!P0 BRA `(.L_x_47) ;  /* 0x0000005c006c8947 */ /* 0x002fea0003800000 */
.L_x_46:
[----:B------:R-:W-:-:S04]  /*29d0*/  UIADD3 UR4, UPT, UPT, UR6, 0x1, URZ ;  /* 0x0000000106047890 */ /* 0x000fc8000fffe0ff */
[----:B------:R-:W-:-:S04]  /*29e0*/  UISETP.NE.AND UP0, UPT, UR4, 0x2, UPT ;  /* 0x000000020400788c */ /* 0x000fc8000bf05270 */
[----:B------:R-:W-:Y:S02]  /*29f0*/  USEL UR7, URZ, 0x1, UP0 ;  /* 0x00000001ff077887 */ /* 0x000fe40008000000 */
[----:B------:R-:W-:-:S04]  /*2a00*/  USEL UR4, UR4, URZ, UP0 ;  /* 0x000000ff04047287 */ /* 0x000fc80008000000 */
[----:B------:R-:W-:Y:S01]  /*2a10*/  ULEA UR4, UR4, UR37, 0x3 ;  /* 0x0000002504047291 */ /* 0x000fe2000f8e18ff */
[----:B-1----:R-:W-:-:S04]  /*2a20*/  LOP3.LUT R3, R12, UR7, RZ, 0x3c, !PT ;  /* 0x000000070c037c12 */ /* 0x002fc8000f8e3cff */
[----:B------:R-:W-:-:S04]  /*2a30*/  SHF.L.U32 R0, R3, 0x1f, RZ ;  /* 0x0000001f03007819 */ /* 0x000fc800000006ff */
[----:B------:R-:W1:Y:S02]  /*2a40*/  SYNCS.PHASECHK.TRANS64 P0, [UR4+0x90], R0 ;  /* 0x00009000ff0075a7 */ /* 0x000e640008001004 */
[----:B-1----:R-:W-:Y:S05]  /*2a50*/  @P0 EXIT ;  /* 0x000000000000094d */ /* 0x002fea0003800000 */
[----:B------:R-:W-:Y:S02]  /*2a60*/  SHF.L.U32 R3, R3, 0x1f, RZ ;  /* 0x0000001f03037819 */ /* 0x000fe400000006ff */
[----:B------:R-:W-:-:S07]  /*2a70*/  MOV R0, UR4 ;  /* 0x0000000400007c02 */ /* 0x000fce0008000f00 */
.L_x_48:
[----:B-1----:R1:W2:Y:S02]  /*2a80*/  SYNCS.PHASECHK.TRANS64.TRYWAIT P0, [R0+URZ+0x90], R3 ;  /* 0x00009003000075a7 */ /* 0x0022a400080011ff */
[----:B--2---:R-:W-:Y:S05]  /*2a90*/  @!P0 NANOSLEEP.SYNCS 0x989680 ;  /* 0x009896800000895d */ /* 0x004fea0003900000 */
[----:B------:R-:W2:Y:S02]  /*2aa0*/  @!P0 SYNCS.PHASECHK.TRANS64 P0, [R0+URZ+0x90], R3 ;  /* 0x00009003000085a7 */ /* 0x000ea400080010ff */
[----:B--2---:R-:W-:Y:S05]  /*2ab0*/  @P0 EXIT ;  /* 0x000000000000094d */ /* 0x004fea0003800000 */
[----:B------:R-:W-:Y:S05]  /*2ac0*/  BRA `(.L_x_48) ;  /* 0xfffffffc00ec7947 */ /* 0x000fea000383ffff */
.L_x_41:
[----:B------:R-:W-:-:S09]  /*2ad0*/  UISETP.NE.AND UP1, UPT, UR8, URZ, UPT ;  /* 0x000000ff0800728c */ /* 0x000fd2000bf25270 */
[----:B------:R-:W-:Y:S05]  /*2ae0*/  BRA.U UP1, `(.L_x_49) ;  /* 0x0000000d01b47547 */ /* 0x000fea000b800000 */
[----:B------:R-:W-:Y:S01]  /*2af0*/  UMOV UR4, 0x40 ;  /* 0x0000004000047882 */ /* 0x000fe20000000000 */
[----:B------:R-:W-:Y:S01]  /*2b00*/  NOP ;  /* 0x0000000000007918 */ /* 0x000fe20000000000 */
[----:B------:R-:W-:Y:S01]  /*2b10*/  ULEA UR4, UR37, UR4, 0x18 ;  /* 0x0000000425047291 */ /* 0x000fe2000f8ec0ff */
[----:B------:R-:W-:Y:S02]  /*2b20*/  UMOV UR5, 0x400 ;  /* 0x0000040000057882 */ /* 0x000fe40000000000 */
[----:B------:R-:W-:-:S06]  /*2b30*/  ULEA UR37, UR37, UR5, 0x18 ;  /* 0x0000000525257291 */ /* 0x000fcc000f8ec0ff */
[----:B------:R-:W1:Y:S02]  /*2b40*/  LDS.U8 R0, [UR4+0x1c] ;  /* 0x00001c04ff007984 */ /* 0x000e640008000000 */
[----:B-1----:R-:W-:-:S13]  /*2b50*/  ISETP.NE.AND P0, PT, R0, RZ, PT ;  /* 0x000000ff0000720c */ /* 0x002fda0003f05270 */
[----:B------:R-:W-:Y:S05]  /*2b60*/  @P0 BRA `(.L_x_50) ;  /* 0x0000000000580947 */ /* 0x000fea0003800000 */
[----:B------:R-:W-:-:S13]  /*2b70*/  ELECT P0, URZ, PT ;  /* 0x0000000000ff782f */ /* 0x000fda0003800000 */
[----:B------:R-:W-:Y:S05]  /*2b80*/  @!P0 BRA `(.L_x_51) ;  /* 0x0000000000608947 */ /* 0x000fea0003800000 */
[----:B------:R-:W-:Y:S01]  /*2b90*/  UMOV UR5, 0x10 ;  /* 0x0000001000057882 */ /* 0x000fe20000000000 */
[----:B------:R-:W-:Y:S01]  /*2ba0*/  HFMA2 R0, -RZ, RZ, 0, 5.9604644775390625e-08 ;  /* 0x00000001ff007431 */ /* 0x000fe200000001ff */
[----:B------:R-:W-:-:S03]  /*2bb0*/  MOV R2, 0xffff ;  /* 0x0000ffff00027802 */ /* 0x000fc60000000f00 */
[----:B------:R-:W-:Y:S04]  /*2bc0*/  DEPBAR.LE SB1, 0x36 ;  /* 0x00009d800000791a */ /* 0x000fe80000000000 */
[----:B------:R-:W1:Y:S02]  /*2bd0*/  UTCATOMSWS.FIND_AND_SET.ALIGN UP0, UR5, UR5 ;  /* 0x00000005000575e3 */ /* 0x000e640008000800 */
[----:B-1----:R-:W-:Y:S01]  /*2be0*/  MOV R3, UR5 ;  /* 0x0000000500037c02 */ /* 0x002fe20008000f00 */
[----:B------:R-:W-:Y:S06]  /*2bf0*/  BRA.U UP0, `(.L_x_52) ;  /* 0x0000000100187547 */ /* 0x000fec000b800000 */
.L_x_53:
[----:B------:R-:W-:Y:S05]  /*2c00*/  NANOSLEEP 0x64 ;  /* 0x000000640000795d */ /* 0x000fea0003800000 */
[----:B------:R-:W-:-:S05]  /*2c10*/  UMOV UR5, 0x10 ;  /* 0x0000001000057882 */ /* 0x000fca0000000000 */
[----:B------:R-:W-:Y:S04]  /*2c20*/  DEPBAR.LE SB1, 0x36 ;  /* 0x00009d800000791a */ /* 0x000fe80000000000 */
[----:B------:R-:W1:Y:S02]  /*2c30*/  UTCATOMSWS.FIND_AND_SET.ALIGN UP0, UR5, UR5 ;  /* 0x00000005000575e3 */ /* 0x000e640008000800 */
[----:B-1----:R-:W-:Y:S01]  /*2c40*/  MOV R3, UR5 ;  /* 0x0000000500037c02 */ /* 0x002fe20008000f00 */
[----:B------:R-:W-:Y:S05]  /*2c50*/  BRA.U !UP0, `(.L_x_53) ;  /* 0xfffffffd08e87547 */ /* 0x000fea000b83ffff */
.L_x_52:
[-C--:B------:R-:W-:Y:S02]  /*2c60*/  SHF.L.U32 R2, R2, R3.reuse, RZ ;  /* 0x0000000302027219 */ /* 0x080fe400000006ff */
[----:B------:R-:W-:Y:S01]  /*2c70*/  SHF.L.U32 R0, R0, R3, RZ ;  /* 0x0000000300007219 */ /* 0x000fe200000006ff */
[----:B------:R-:W-:Y:S02]  /*2c80*/  IMAD.SHL.U32 R3, R3, 0x20, RZ ;  /* 0x0000002003037824 */ /* 0x000fe400078e00ff */
[----:B------:R1:W-:Y:S04]  /*2c90*/  ATOMS.OR RZ, [UR4+0x14], R2 ;  /* 0x00001402ffff798c */ /* 0x0003e8000b000004 */
[----:B------:R1:W-:Y:S04]  /*2ca0*/  ATOMS.OR RZ, [UR4+0x18], R0 ;  /* 0x00001800ffff798c */ /* 0x0003e8000b000004 */
[----:B------:R1:W-:Y:S01]  /*2cb0*/  STS [UR37+0x130], R3 ;  /* 0x00013003ff007988 */ /* 0x0003e20008000825 */
[----:B------:R-:W-:Y:S05]  /*2cc0*/  BRA `(.L_x_51) ;  /* 0x0000000000107947 */ /* 0x000fea0003800000 */
.L_x_50:
[----:B------:R-:W-:Y:S02]  /*2cd0*/  MOV R0, 0xffffffff ;  /* 0xffffffff00007802 */ /* 0x000fe40000000f00 */
[----:B------:R-:W-:-:S03]  /*2ce0*/  MOV R2, 0x2d10 ;  /* 0x00002d1000027802 */ /* 0x000fc60000000f00 */
[----:B------:R1:W-:Y:S04]  /*2cf0*/  STS [UR37+0x130], R0 ;  /* 0x00013000ff007988 */ /* 0x0003e80008000825 */
[----:B-1-3-5:R-:W-:Y:S05]  /*2d00*/  CALL.REL.NOINC `($__internal_1_$__cuda_sm10x_tcgen05_guardrail_trap_phase_invalid_during_alloc) ;  /* 0x0000006000287944 */ /* 0x02afea0003c00000 */
.L_x_51:
[----:B------:R-:W-:Y:S05]  /*2d10*/  WARPSYNC.ALL ;  /* 0x0000000000007948 */ /* 0x000fea0003800000 */
[----:B------:R-:W2:Y:S01]  /*2d20*/  S2UR UR5, SR_CgaCtaId ;  /* 0x00000000000579c3 */ /* 0x000ea20000008800 */
[----:B------:R-:W-:Y:S01]  /*2d30*/  UMOV UR4, 0x400 ;  /* 0x0000040000047882 */ /* 0x000fe20000000000 */
[----:B------:R-:W-:-:S06]  /*2d40*/  NOP ;  /* 0x0000000000007918 */ /* 0x000fcc0000000000 */
[----:B------:R-:W-:Y:S06]  /*2d50*/  BAR.ARV 0x6, 0xa0 ;  /* 0x0182800000007b1d */ /* 0x000fec0000002000 */
[----:B------:R-:W4:Y:S01]  /*2d60*/  LDCU UR7, c[0x0][0x38c] ;  /* 0x00007180ff0777ac */ /* 0x000f220008000800 */
[----:B------:R-:W-:Y:S01]  /*2d70*/  IMAD.MOV.U32 R11, RZ, RZ, 0x1 ;  /* 0x00000001ff0b7424 */ /* 0x000fe200078e00ff */
[----:B------:R-:W-:Y:S01]  /*2d80*/  CS2R R8, SRZ ;  /* 0x0000000000087805 */ /* 0x000fe2000001ff00 */
[----:B------:R-:W-:Y:S01]  /*2d90*/  IMAD.MOV.U32 R10, RZ, RZ, RZ ;  /* 0x000000ffff0a7224 */ /* 0x000fe200078e00ff */
[----:B------:R-:W3:Y:S01]  /*2da0*/  LDCU UR6, c[0x0][0x38c] ;  /* 0x00007180ff0677ac */ /* 0x000ee20008000800 */
[----:B------:R-:W-:Y:S01]  /*2db0*/  UMOV UR15, URZ ;  /* 0x000000ff000f7c82 */ /* 0x000fe20008000000 */
[----:B------:R-:W-:Y:S01]  /*2dc0*/  UMOV UR14, URZ ;  /* 0x000000ff000e7c82 */ /* 0x000fe20008000000 */
[----:B--2---:R-:W-:Y:S01]  /*2dd0*/  ULEA UR5, UR5, UR4, 0x18 ;  /* 0x0000000405057291 */ /* 0x004fe2000f8ec0ff */
[----:B------:R-:W-:Y:S01]  /*2de0*/  UMOV UR24, 0x0 ;  /* 0x0000000000187882 */ /* 0x000fe20000000000 */
[----:B------:R-:W-:-:S02]  /*2df0*/  UMOV UR25, 0x82004a0 ;  /* 0x082004a000197882 */ /* 0x000fc40000000000 */
[----:B------:R-:W-:Y:S02]  /*2e00*/  UIADD3 UR10, UPT, UPT, UR5, 0x8400, URZ ;  /* 0x00008400050a7890 */ /* 0x000fe4000fffe0ff */
[----:B------:R-:W-:Y:S02]  /*2e10*/  UIADD3 UR11, UPT, UPT, UR5, 0x1c400, URZ ;  /* 0x0001c400050b7890 */ /* 0x000fe4000fffe0ff */
[----:B----4-:R-:W-:Y:S01]  /*2e20*/  UIADD3 UR7, UPT, UPT, UR7, 0x7f, URZ ;  /* 0x0000007f07077890 */ /* 0x010fe2000fffe0ff */
[----:B-1----:R-:W1:Y:S01]  /*2e30*/  LDS R0, [UR5+0x130] ;  /* 0x00013005ff007984 */ /* 0x002e620008000800 */
[----:B------:R-:W-:Y:S02]  /*2e40*/  USHF.R.U32.HI UR10, URZ, 0x4, UR10 ;  /* 0x00000004ff0a7899 */ /* 0x000fe4000801160a */
[----:B------:R-:W-:Y:S02]  /*2e50*/  USHF.R.S32.HI UR4, URZ, 0x1f, UR7 ;  /* 0x0000001fff047899 */ /* 0x000fe40008011407 */
[----:B------:R-:W-:-:S02]  /*2e60*/  USHF.R.U32.HI UR11, URZ, 0x4, UR11 ;  /* 0x00000004ff0b7899 */ /* 0x000fc4000801160b */
[----:B------:R-:W-:Y:S02]  /*2e70*/  ULEA.HI UR4, UR4, UR7, URZ, 0x7 ;  /* 0x0000000704047291 */ /* 0x000fe4000f8f38ff */
[----:B------:R-:W-:Y:S02]  /*2e80*/  ULOP3.LUT UR10, UR10, 0x3fff, URZ, 0xc0, !UPT ;  /* 0x00003fff0a0a7892 */ /* 0x000fe4000f8ec0ff */
[----:B------:R-:W-:Y:S02]  /*2e90*/  USHF.R.S32.HI UR4, URZ, 0x7, UR4 ;  /* 0x00000007ff047899 */ /* 0x000fe40008011404 */
[----:B------:R-:W-:Y:S02]  /*2ea0*/  ULOP3.LUT UR11, UR11, 0x3fff, URZ, 0xc0, !UPT ;  /* 0x00003fff0b0b7892 */ /* 0x000fe4000f8ec0ff */
[----:B------:R-:W-:Y:S01]  /*2eb0*/  UISETP.LT.AND UP0, UPT, UR4, 0x1, UPT ;  /* 0x000000010400788c */ /* 0x000fe2000bf01270 */
[----:B------:R-:W-:Y:S01]  /*2ec0*/  UMOV UR22, 0x0 ;  /* 0x0000000000167882 */ /* 0x000fe20000000000 */
[----:B------:R-:W-:-:S02]  /*2ed0*/  UMOV UR23, 0x82004a0 ;  /* 0x082004a000177882 */ /* 0x000fc40000000000 */
[----:B------:R-:W-:Y:S02]  /*2ee0*/  USEL UR9, UR4, 0x1, !UP0 ;  /* 0x0000000104097887 */ /* 0x000fe4000c000000 */
[----:B------:R-:W-:Y:S02]  /*2ef0*/  ULOP3.LUT UR10, UR10, 0x10000, URZ, 0xfc, !UPT ;  /* 0x000100000a0a7892 */ /* 0x000fe4000f8efcff */
[----:B------:R-:W-:Y:S02]  /*2f00*/  ULOP3.LUT UR11, UR11, 0x10000, URZ, 0xfc, !UPT ;  /* 0x000100000b0b7892 */ /* 0x000fe4000f8efcff */
[----:B------:R-:W-:Y:S02]  /*2f10*/  UIADD3 UR9, UPT, UPT, -UR9, URZ, URZ ;  /* 0x000000ff09097290 */ /* 0x000fe4000fffe1ff */
[----:B---3--:R-:W-:Y:S01]  /*2f20*/  UISETP.GE.AND UP3, UPT, UR6, 0x1, UPT ;  /* 0x000000010600788c */ /* 0x008fe2000bf66270 */
[----:B------:R-:W-:Y:S01]  /*2f30*/  UMOV UR20, 0x0 ;  /* 0x0000000000147882 */ /* 0x000fe20000000000 */
[----:B------:R-:W-:Y:S01]  /*2f40*/  UMOV UR21, 0x82004a0 ;  /* 0x082004a000157882 */ /* 0x000fe20000000000 */
[----:B------:R-:W-:Y:S01]  /*2f50*/  UMOV UR18, 0x0 ;  /* 0x0000000000127882 */ /* 0x000fe20000000000 */
[----:B------:R-:W-:Y:S01]  /*2f60*/  UMOV UR19, 0x82004a0 ;  /* 0x082004a000137882 */ /* 0x000fe20000000000 */
[----:B-1----:R-:W-:-:S15]  /*2f70*/  R2UR UR16, R0 ;  /* 0x00000000001072ca */ /* 0x002fde00000e0000 */
.L_x_60:
[----:B------:R-:W-:Y:S02]  /*2f80*/  LEA R0, R10, UR5, 0x3 ;  /* 0x000000050a007c11 */ /* 0x000fe4000f8e18ff */
[----:B------:R-:W-:Y:S02]  /*2f90*/  SHF.L.U32 R5, R9, 0x1f, RZ ;  /* 0x0000001f09057819 */ /* 0x000fe400000006ff */
[----:B------:R-:W-:Y:S01]  /*2fa0*/  PLOP3.LUT P0, PT, PT, PT, UP3, 0x80, 0x8 ;  /* 0x000000000008781c */ /* 0x000fe20003f0f038 */
[----:B------:R-:W-:Y:S01]  /*2fb0*/  VIADD R3, R0, 0x90 ;  /* 0x0000009000037836 */ /* 0x000fe20000000000 */
[----:B-1----:R-:W1:Y:S02]  /*2fc0*/  SYNCS.PHASECHK.TRANS64.TRYWAIT P1, [R0+URZ+0x80], R5 ;  /* 0x00008005000075a7 */ /* 0x002e6400080211ff */
[----:B-1-3--:R-:W-:Y:S09]  /*2fd0*/  @!P1 BRA `(.L_x_54) ;  /* 0x0000005800009947 */ /* 0x00aff20003800000 */
.L_x_123:
[----:B------:R-:W-:Y:S01]  /*2fe0*/  LEA R4, R10, UR5, 0x4 ;  /* 0x000000050a047c11 */ /* 0x000fe2000f8e20ff */
[----:B------:R-:W-:Y:S01]  /*2ff0*/  @UP3 ULEA UR6, UR14, UR5, 0x3 ;  /* 0x000000050e063291 */ /* 0x000fe2000f8e18ff */
[----:B------:R-:W-:Y:S01]  /*3000*/  PLOP3.LUT P2, PT, PT, PT, PT, 0x80, 0x8 ;  /* 0x000000000008781c */ /* 0x000fe20003f4f070 */
[----:B------:R-:W-:Y:S01]  /*3010*/  ULEA UR7, UR15, UR5, 0x3 ;  /* 0x000000050f077291 */ /* 0x000fe2000f8e18ff */
[----:B------:R-:W-:Y:S01]  /*3020*/  PRMT R3, RZ, 0x654, R3 ;  /* 0x00000654ff037816 */ /* 0x000fe20000000003 */
[----:B------:R-:W-:Y:S01]  /*3030*/  ULEA UR8, UR15, UR16, 0x7 ;  /* 0x000000100f087291 */ /* 0x000fe2000f8e38ff */
[----:B-1----:R-:W1:Y:S01]  /*3040*/  LDS.128 R4, [R4+0x110] ;  /* 0x0001100004047984 */ /* 0x002e620000000c00 */
[----:B------:R-:W-:Y:S02]  /*3050*/  @P0 SHF.L.U32 R2, R8, 0x1f, RZ ;  /* 0x0000001f08020819 */ /* 0x000fe400000006ff */
[----:B------:R-:W-:Y:S01]  /*3060*/  SHF.L.U32 R0, R11, 0x1f, RZ ;  /* 0x0000001f0b007819 */ /* 0x000fe200000006ff */
[----:B------:R-:W-:Y:S01]  /*3070*/  @!PT LDS RZ, [RZ] ;  /* 0x00000000fffff984 */ /* 0x000fe20000000800 */
[----:B------:R-:W-:Y:S01]  /*3080*/  @!PT LDS RZ, [RZ] ;  /* 0x00000000fffff984 */ /* 0x000fe20000000800 */
[----:B------:R-:W-:Y:S01]  /*3090*/  @!PT LDS RZ, [RZ] ;  /* 0x00000000fffff984 */ /* 0x000fe20000000800 */
[----:B------:R-:W-:Y:S01]  /*30a0*/  @!PT LDS RZ, [RZ] ;  /* 0x00000000fffff984 */ /* 0x000fe20000000800 */
[----:B------:R2:W-:Y:S06]  /*30b0*/  MEMBAR.ALL.CTA ;  /* 0x0000000000007992 */ /* 0x0005ec0000008000 */
[----:B--2---:R-:W2:Y:S02]  /*30c0*/  FENCE.VIEW.ASYNC.S ;  /* 0x00000000000073c6 */ /* 0x004ea40000000000 */
[----:B--2---:R2:W-:Y:S01]  /*30d0*/  SYNCS.ARRIVE.TRANS64.RED.A1T0 RZ, [R3+URZ], RZ ;  /* 0x000000ff03ff79a7 */ /* 0x0045e200081004ff */
[----:B------:R2:W3:Y:S01]  /*30e0*/  @P0 SYNCS.PHASECHK.TRANS64.TRYWAIT P2, [UR6], R2 ;  /* 0x00000002ff0005a7 */ /* 0x0004e20008041106 */
[----:B-1----:R-:W-:Y:S01]  /*30f0*/  LOP3.LUT P1, RZ, R6, 0x1, RZ, 0xc0, !PT ;  /* 0x0000000106ff7812 */ /* 0x002fe2000782c0ff */
[----:B------:R-:W1:Y:S02]  /*3100*/  SYNCS.PHASECHK.TRANS64.TRYWAIT P0, [UR7+0xc0], R0 ;  /* 0x0000c000ff0075a7 */ /* 0x000e640008001107 */
[----:B-123--:R-:W-:Y:S10]  /*3110*/  @!P0 BRA `(.L_x_55) ;  /* 0x0000005400c48947 */ /* 0x00eff40003800000 */
.L_x_125:
[----:B------:R-:W-:Y:S01]  /*3120*/  IADD3 R10, PT, PT, R10, 0x1, RZ ;  /* 0x000000010a0a7810 */ /* 0x000fe20007ffe0ff */
[----:B------:R-:W-:Y:S06]  /*3130*/  BRA.U !UP3, `(.L_x_56) ;  /* 0x000000010bc07547 */ /* 0x000fec000b800000 */
[----:B------:R-:W-:Y:S01]  /*3140*/  UPLOP3.LUT UP4, UPT, UPT, UPT, UPT, 0x40, 0x4 ;  /* 0x000000000004789c */ /* 0x000fe20003f8e870 */
[----:B------:R-:W-:Y:S01]  /*3150*/  UMOV UR13, UR9 ;  /* 0x00000009000d7c82 */ /* 0x000fe20008000000 */
[----:B------:R-:W-:Y:S01]  /*3160*/  UMOV UR12, UR4 ;  /* 0x00000004000c7c82 */ /* 0x000fe20008000000 */
[----:B------:R-:W-:-:S08]  /*3170*/  UMOV UR17, UR14 ;  /* 0x0000000e00117c82 */ /* 0x000fd00008000000 */
.L_x_59:
[----:B------:R-:W-:Y:S02]  /*3180*/  UIADD3 UR13, UPT, UPT, UR13, 0x1, URZ ;  /* 0x000000010d0d7890 */ /* 0x000fe4000fffe0ff */
[----:B--2---:R-:W-:Y:S02]  /*3190*/  ULEA UR6, UR17, UR5, 0x3 ;  /* 0x0000000511067291 */ /* 0x004fe4000f8e18ff */
[----:B------:R-:W-:Y:S01]  /*31a0*/  UISETP.NE.AND UP0, UPT, UR13, URZ, UPT ;  /* 0x000000ff0d00728c */ /* 0x000fe2000bf05270 */
[----:B---3--:R-:W-:Y:S10]  /*31b0*/  @P2 BRA `(.L_x_57) ;  /* 0x00000000000c2947 */ /* 0x008ff40003800000 */
[----:B-1----:R-:W-:Y:S04]  /*31c0*/  SHF.L.U32 R3, R8, 0x1f, RZ ;  /* 0x0000001f08037819 */ /* 0x002fe800000006ff */
[----:B------:R-:W1:Y:S02]  /*31d0*/  SYNCS.PHASECHK.TRANS64.TRYWAIT P0, [UR6], R3 ;  /* 0x00000003ff0075a7 */ /* 0x000e640008001106 */
[----:B-1----:R-:W-:Y:S05]  /*31e0*/  @!P0 BRA `(.L_x_58) ;  /* 0x0000005400a88947 */ /* 0x002fea0003800000 */
.L_x_57:
[----:B------:R-:W-:Y:S01]  /*31f0*/  UISETP.NE.AND UP1, UPT, UR12, 0x1, UPT ;  /* 0x000000010c00788c */ /* 0x000fe2000bf25270 */
[----:B------:R-:W-:Y:S01]  /*3200*/  PLOP3.LUT P2, PT, PT, PT, PT, 0x80, 0x8 ;  /* 0x000000000008781c */ /* 0x000fe20003f4f070 */
[----:B------:R-:W-:Y:S02]  /*3210*/  UIADD3 UR14, UPT, UPT, UR17, 0x1, URZ ;  /* 0x00000001110e7890 */ /* 0x000fe4000fffe0ff */
[----:B------:R-:W-:Y:S02]  /*3220*/  ULEA UR28, UR17, UR11, 0xa ;  /* 0x0000000b111c7291 */ /* 0x000fe4000f8e50ff */
[----:B------:R-:W-:Y:S01]  /*3230*/  UISETP.NE.AND UP2, UPT, UR14, 0x5, UPT ;  /* 0x000000050e00788c */ /* 0x000fe2000bf45270 */
[----:B------:R-:W-:Y:S01]  /*3240*/  PLOP3.LUT P0, PT, PT, PT, UP1, 0x80, 0x8 ;  /* 0x000000000008781c */ /* 0x000fe20003f0f018 */
[----:B------:R-:W-:Y:S02]  /*3250*/  UIADD3 UR40, UPT, UPT, UR28, 0x2, URZ ;  /* 0x000000021c287890 */ /* 0x000fe4000fffe0ff */
[----:B------:R-:W-:Y:S02]  /*3260*/  USEL UR27, URZ, 0x1, UP2 ;  /* 0x00000001ff1b7887 */ /* 0x000fe40009000000 */
[----:B------:R-:W-:Y:S02]  /*3270*/  USEL UR14, UR14, URZ, UP2 ;  /* 0x000000ff0e0e7287 */ /* 0x000fe40009000000 */
[----:B------:R-:W-:Y:S02]  /*3280*/  UIADD3 UR36, UPT, UPT, UR28, 0x4, URZ ;  /* 0x000000041c247890 */ /* 0x000fe4000fffe0ff */
[----:B------:R-:W-:Y:S01]  /*3290*/  @UP1 ULEA UR26, UR14, UR5, 0x3 ;  /* 0x000000050e1a1291 */ /* 0x000fe2000f8e18ff */
[----:B------:R-:W-:Y:S01]  /*32a0*/  LOP3.LUT R8, R8, UR27, RZ, 0x3c, !PT ;  /* 0x0000001b08087c12 */ /* 0x000fe2000f8e3cff */
[----:B------:R-:W-:Y:S02]  /*32b0*/  UIADD3 UR32, UPT, UPT, UR28, 0x6, URZ ;  /* 0x000000061c207890 */ /* 0x000fe4000fffe0ff */
[----:B------:R-:W-:Y:S01]  /*32c0*/  UIADD3 UR6, UPT, UPT, UR6, 0x28, URZ ;  /* 0x0000002806067890 */ /* 0x000fe2000fffe0ff */
[----:B-1----:R-:W-:Y:S01]  /*32d0*/  @P0 SHF.L.U32 R0, R8, 0x1f, RZ ;  /* 0x0000001f08000819 */ /* 0x002fe200000006ff */
[----:B------:R-:W-:Y:S01]  /*32e0*/  UIADD3 UR12, UPT, UPT, UR12, -0x1, URZ ;  /* 0xffffffff0c0c7890 */ /* 0x000fe2000fffe0ff */
[----:B------:R-:W-:Y:S02]  /*32f0*/  UMOV UR29, 0x40004040 ;  /* 0x40004040001d7882 */ /* 0x000fe40000000000 */
[----:B------:R2:W3:Y:S01]  /*3300*/  @P0 SYNCS.PHASECHK.TRANS64.TRYWAIT P2, [UR26], R0 ;  /* 0x00000000ff0005a7 */ /* 0x0004e2000804111a */
[----:B------:R-:W-:Y:S01]  /*3310*/  ULEA UR26, UR17, UR10, 0xa ;  /* 0x0000000a111a7291 */ /* 0x000fe2000f8e50ff */
[----:B------:R-:W-:Y:S01]  /*3320*/  UMOV UR27, 0x40004040 ;  /* 0x40004040001b7882 */ /* 0x000fe20000000000 */
[----:B------:R-:W-:Y:S02]  /*3330*/  UMOV UR41, 0x40004040 ;  /* 0x4000404000297882 */ /* 0x000fe40000000000 */
[----:B------:R-:W-:Y:S02]  /*3340*/  UIADD3 UR38, UPT, UPT, UR26, 0x2, URZ ;  /* 0x000000021a267890 */ /* 0x000fe4000fffe0ff */
[----:B------:R-:W-:Y:S02]  /*3350*/  UIADD3 UR34, UPT, UPT, UR26, 0x4, URZ ;  /* 0x000000041a227890 */ /* 0x000fe4000fffe0ff */
[----:B------:R-:W-:Y:S01]  /*3360*/  UIADD3 UR30, UPT, UPT, UR26, 0x6, URZ ;  /* 0x000000061a1e7890 */ /* 0x000fe2000fffe0ff */
[----:B------:R2:W-:Y:S01]  /*3370*/  UTCIMMA gdesc[UR26], gdesc[UR28], tmem[UR8], tmem[UR24], idesc[UR25], UP4 ;  /* 0x00ff181c1a0075ea */ /* 0x0005e2000a000108 */
[----:B------:R-:W-:Y:S01]  /*3380*/  UPLOP3.LUT UP4, UPT, UPT, UPT, UPT, 0x80, 0x8 ;  /* 0x000000000008789c */ /* 0x000fe20003f8f070 */
[----:B------:R-:W-:Y:S01]  /*3390*/  UMOV UR39, 0x40004040 ;  /* 0x4000404000277882 */ /* 0x000fe20000000000 */
[----:B------:R-:W-:Y:S01]  /*33a0*/  UMOV UR37, 0x40004040 ;  /* 0x4000404000257882 */ /* 0x000fe20000000000 */
[----:B------:R2:W-:Y:S01]  /*33b0*/  UTCIMMA gdesc[UR38], gdesc[UR40], tmem[UR8], tmem[UR22], idesc[UR23], UPT ;  /* 0x00ff1628260075ea */ /* 0x0005e2000b800108 */
[----:B------:R-:W-:Y:S01]  /*33c0*/  UMOV UR35, 0x40004040 ;  /* 0x4000404000237882 */ /* 0x000fe20000000000 */
[----:B------:R-:W-:Y:S01]  /*33d0*/  UMOV UR33, 0x40004040 ;  /* 0x4000404000217882 */ /* 0x000fe20000000000 */
[----:B------:R-:W-:Y:S01]  /*33e0*/  UMOV UR31, 0x40004040 ;  /* 0x40004040001f7882 */ /* 0x000fe20000000000 */
[----:B------:R2:W-:Y:S01]  /*33f0*/  UTCIMMA gdesc[UR34], gdesc[UR36], tmem[UR8], tmem[UR20], idesc[UR21], UPT ;  /* 0x00ff1424220075ea */ /* 0x0005e2000b800108 */
[----:B------:R2:W-:Y:S01]  /*3400*/  UTCIMMA gdesc[UR30], gdesc[UR32], tmem[UR8], tmem[UR18], idesc[UR19], UPT ;  /* 0x00ff12201e0075ea */ /* 0x0005e2000b800108 */
[----:B------:R2:W-:Y:S01]  /*3410*/  UTCBAR [UR6], URZ ;  /* 0x000000ff060073e9 */ /* 0x0005e200080000ff */
[----:B------:R-:W-:Y:S01]  /*3420*/  UMOV UR17, UR14 ;  /* 0x0000000e00117c82 */ /* 0x000fe20008000000 */
[----:B------:R-:W-:Y:S05]  /*3430*/  BRA.U UP0, `(.L_x_59) ;  /* 0xfffffffd00507547 */ /* 0x000fea000b83ffff */
.L_x_56:
[----:B------:R-:W-:Y:S01]  /*3440*/  UIADD3 UR15, UPT, UPT, UR15, 0x1, URZ ;  /* 0x000000010f0f7890 */ /* 0x000fe2000fffe0ff */
[C---:B------:R-:W-:Y:S01]  /*3450*/  ISETP.NE.AND P0, PT, R10.reuse, 0x2, PT ;  /* 0x000000020a00780c */ /* 0x040fe20003f05270 */
[----:B------:R-:W-:Y:S02]  /*3460*/  UIADD3 UR7, UPT, UPT, UR7, 0xa0, URZ ;  /* 0x000000a007077890 */ /* 0x000fe4000fffe0ff */
[----:B------:R-:W-:Y:S01]  /*3470*/  UISETP.NE.AND UP0, UPT, UR15, 0x4, UPT ;  /* 0x000000040f00788c */ /* 0x000fe2000bf05270 */
[----:B-12---:R-:W-:Y:S02]  /*3480*/  SEL R0, RZ, 0x1, P0 ;  /* 0x00000001ff007807 */ /* 0x006fe40000000000 */
[----:B------:R-:W-:Y:S01]  /*3490*/  SEL R10, R10, RZ, P0 ;  /* 0x000000ff0a0a7207 */ /* 0x000fe20000000000 */
[----:B------:R-:W-:Y:S01]  /*34a0*/  USEL UR6, URZ, 0x1, UP0 ;  /* 0x00000001ff067887 */ /* 0x000fe20008000000 */
[----:B------:R-:W-:Y:S01]  /*34b0*/  LOP3.LUT R9, R9, R0, RZ, 0x3c, !PT ;  /* 0x0000000009097212 */ /* 0x000fe200078e3cff */
[----:B------:R-:W-:Y:S01]  /*34c0*/  USEL UR15, UR15, URZ, UP0 ;  /* 0x000000ff0f0f7287 */ /* 0x000fe20008000000 */
[----:B------:R1:W-:Y:S03]  /*34d0*/  UTCBAR [UR7], URZ ;  /* 0x000000ff070073e9 */ /* 0x0003e600080000ff */
[----:B------:R-:W-:Y:S01]  /*34e0*/  LOP3.LUT R11, R11, UR6, RZ, 0x3c, !PT ;  /* 0x000000060b0b7c12 */ /* 0x000fe2000f8e3cff */
[----:B------:R-:W-:Y:S07]  /*34f0*/  @P1 BRA `(.L_x_60) ;  /* 0xfffffff800a01947 */ /* 0x000fee000383ffff */
[----:B------:R-:W2:Y:S01]  /*3500*/  S2UR UR4, SR_CgaCtaId ;  /* 0x00000000000479c3 */ /* 0x000ea20000008800 */
[----:B------:R-:W-:Y:S01]  /*3510*/  ELECT P0, URZ, PT ;  /* 0x0000000000ff782f */ /* 0x000fe20003800000 */
[----:B------:R-:W-:Y:S01]  /*3520*/  IMAD.MOV.U32 R0, RZ, RZ, 0x1 ;  /* 0x00000001ff007424 */ /* 0x000fe200078e00ff */
[----:B------:R-:W-:Y:S01]  /*3530*/  UIADD3 UR5, UPT, UPT, UR5, 0xc0, URZ ;  /* 0x000000c005057890 */ /* 0x000fe2000fffe0ff */
[----:B------:R-:W-:Y:S01]  /*3540*/  SHF.L.U32 R3, R11, 0x1f, RZ ;  /* 0x0000001f0b037819 */ /* 0x000fe200000006ff */
[----:B------:R-:W-:-:S03]  /*3550*/  UMOV UR6, 0x40 ;  /* 0x0000004000067882 */ /* 0x000fc60000000000 */
[----:B------:R-:W-:Y:S01]  /*3560*/  UVIRTCOUNT.DEALLOC.SMPOOL 0x80 ;  /* 0x000000800000784c */ /* 0x000fe20000000000 */
[----:B--2---:R-:W-:Y:S02]  /*3570*/  ULEA UR4, UR4, UR6, 0x18 ;  /* 0x0000000604047291 */ /* 0x004fe4000f8ec0ff */
[----:B------:R-:W-:-:S07]  /*3580*/  ULEA UR6, UR15, UR5, 0x3 ;  /* 0x000000050f067291 */ /* 0x000fce000f8e18ff */
[----:B------:R2:W-:Y:S02]  /*3590*/  @P0 STS.U8 [UR4+0x1c], R0 ;  /* 0x00001c00ff000988 */ /* 0x0005e40008000004 */
[----:B------:R-:W4:Y:S02]  /*35a0*/  SYNCS.PHASECHK.TRANS64.TRYWAIT P0, [UR6], R3 ;  /* 0x00000003ff0075a7 */ /* 0x000f240008001106 */
[----:B--2-4-:R-:W-:Y:S05]  /*35b0*/  @!P0 BRA `(.L_x_61) ;  /* 0x0000005000cc8947 */ /* 0x014fea0003800000 */
.L_x_128:
[----:B-1----:R-:W-:-:S04]  /*35c0*/  UIADD3 UR7, UPT, UPT, UR15, 0x1, URZ ;  /* 0x000000010f077890 */ /* 0x002fc8000fffe0ff */
[----:B------:R-:W-:-:S04]  /*35d0*/  UISETP.NE.AND UP0, UPT, UR7, 0x4, UPT ;  /* 0x000000040700788c */ /* 0x000fc8000bf05270 */
[----:B------:R-:W-:Y:S02]  /*35e0*/  USEL UR8, URZ, 0x1, UP0 ;  /* 0x00000001ff087887 */ /* 0x000fe40008000000 */
[----:B------:R-:W-:-:S04]  /*35f0*/  USEL UR7, UR7, URZ, UP0 ;  /* 0x000000ff07077287 */ /* 0x000fc80008000000 */
[----:B------:R-:W-:Y:S01]  /*3600*/  ULEA UR6, UR7, UR5, 0x3 ;  /* 0x0000000507067291 */ /* 0x000fe2000f8e18ff */
[----:B------:R-:W-:-:S04]  /*3610*/  LOP3.LUT R2, R11, UR8, RZ, 0x3c, !PT ;  /* 0x000000080b027c12 */ /* 0x000fc8000f8e3cff */
[----:B--2---:R-:W-:-:S04]  /*3620*/  SHF.L.U32 R3, R2, 0x1f, RZ ;  /* 0x0000001f02037819 */ /* 0x004fc800000006ff */
[----:B------:R-:W1:Y:S02]  /*3630*/  SYNCS.PHASECHK.TRANS64.TRYWAIT P0, [UR6], R3 ;  /* 0x00000003ff0075a7 */ /* 0x000e640008001106 */
[----:B-1----:R-:W-:Y:S05]  /*3640*/  @!P0 BRA `(.L_x_62) ;  /* 0x0000005000c08947 */ /* 0x002fea0003800000 */
.L_x_130:
        /* <DEDUP_REMOVED lines=9> */
.L_x_132:
[----:B------:R-:W-:-:S04]  /*36e0*/  UIADD3 UR7, UPT, UPT, UR7, 0x1, URZ ;  /* 0x0000000107077890 */ /* 0x000fc8000fffe0ff */
[----:B------:R-:W-:-:S04]  /*36f0*/  UISETP.NE.AND UP0, UPT, UR7, 0x4, UPT ;  /* 0x000000040700788c */ /* 0x000fc8000bf05270 */
[----:B------:R-:W-:Y:S02]  /*3700*/  USEL UR6, URZ, 0x1, UP0 ;  /* 0x00000001ff067887 */ /* 0x000fe40008000000 */
[----:B------:R-:W-:-:S04]  /*3710*/  USEL UR7, UR7, URZ, UP0 ;  /* 0x000000ff07077287 */ /* 0x000fc80008000000 */
[----:B------:R-:W-:Y:S01]  /*3720*/  ULEA UR7, UR7, UR5, 0x3 ;  /* 0x0000000507077291 */ /* 0x000fe2000f8e18ff */
[----:B-1----:R-:W-:-:S04]  /*3730*/  LOP3.LUT R3, R2, UR6, RZ, 0x3c, !PT ;  /* 0x0000000602037c12 */ /* 0x002fc8000f8e3cff */
[----:B------:R-:W-:-:S04]  /*3740*/  SHF.L.U32 R3, R3, 0x1f, RZ ;  /* 0x0000001f03037819 */ /* 0x000fc800000006ff */
[----:B------:R-:W1:Y:S02]  /*3750*/  SYNCS.PHASECHK.TRANS64.TRYWAIT P0, [UR7], R3 ;  /* 0x00000003ff0075a7 */ /* 0x000e640008001107 */
[----:B-1----:R-:W-:Y:S05]  /*3760*/  @!P0 BRA `(.L_x_64) ;  /* 0x0000005000a88947 */ /* 0x002fea0003800000 */
.L_x_134:
[----:B------:R-:W-:Y:S01]  /*3770*/  NOP ;  /* 0x0000000000007918 */ /* 0x000fe20000000000 */
[----:B-1----:R-:W1:Y:S01]  /*3780*/  LDS R0, [UR4+0x14] ;  /* 0x00001404ff007984 */ /* 0x002e620008000800 */
[----:B------:R-:W-:Y:S01]  /*3790*/  ULOP3.LUT UR6, UR16, 0xffff, URZ, 0xc0, !UPT ;  /* 0x0000ffff10067892 */ /* 0x000fe2000f8ec0ff */
[----:B------:R-:W-:Y:S01]  /*37a0*/  UMOV UR8, 0xffff ;  /* 0x0000ffff00087882 */ /* 0x000fe20000000000 */
[----:B------:R-:W-:Y:S02]  /*37b0*/  UMOV UR5, 0x1 ;  /* 0x0000000100057882 */ /* 0x000fe40000000000 */
[----:B------:R-:W-:-:S04]  /*37c0*/  USHF.R.U32.HI UR6, URZ, 0x5, UR6 ;  /* 0x00000005ff067899 */ /* 0x000fc80008011606 */
[----:B------:R-:W-:Y:S02]  /*37d0*/  USHF.L.U32 UR8, UR8, UR6, URZ ;  /* 0x0000000608087299 */ /* 0x000fe400080006ff */
[----:B------:R-:W-:-:S04]  /*37e0*/  USHF.L.U32 UR5, UR5, UR6, URZ ;  /* 0x0000000605057299 */ /* 0x000fc800080006ff */
[----:B-1----:R-:W-:-:S04]  /*37f0*/  LOP3.LUT R0, R0, UR8, RZ, 0xc0, !PT ;  /* 0x0000000800007c12 */ /* 0x002fc8000f8ec0ff */
[----:B------:R-:W-:-:S13]  /*3800*/  ISETP.NE.AND P0, PT, R0, UR8, PT ;  /* 0x0000000800007c0c */ /* 0x000fda000bf05270 */
[----:B------:R-:W-:Y:S05]  /*3810*/  @P0 BRA `(.L_x_65) ;  /* 0x0000000000580947 */ /* 0x000fea0003800000 */
[----:B------:R-:W1:Y:S02]  /*3820*/  LDS R0, [UR4+0x18] ;  /* 0x00001804ff007984 */ /* 0x000e640008000800 */
[----:B-1----:R-:W-:-:S04]  /*3830*/  LOP3.LUT R0, R0, UR5, RZ, 0xc0, !PT ;  /* 0x0000000500007c12 */ /* 0x002fc8000f8ec0ff */
[----:B------:R-:W-:-:S13]  /*3840*/  ISETP.NE.AND P0, PT, R0, UR5, PT ;  /* 0x0000000500007c0c */ /* 0x000fda000bf05270 */
[----:B------:R-:W-:Y:S05]  /*3850*/  @P0 BRA `(.L_x_66) ;  /* 0x00000000003c0947 */ /* 0x000fea0003800000 */
[----:B------:R-:W1:Y:S01]  /*3860*/  S2R R2, SR_LANEID ;  /* 0x0000000000027919 */ /* 0x000e620000000000 */
[----:B------:R-:W-:Y:S01]  /*3870*/  ULOP3.LUT UR8, URZ, UR8, URZ, 0x33, !UPT ;  /* 0x00000008ff087292 */ /* 0x000fe2000f8e33ff */
[----:B------:R-:W-:Y:S01]  /*3880*/  LOP3.LUT R4, RZ, UR5, RZ, 0x33, !PT ;  /* 0x00000005ff047c12 */ /* 0x000fe2000f8e33ff */
[----:B------:R-:W-:Y:S02]  /*3890*/  VOTEU.ANY UR7, UPT, PT ;  /* 0x0000000000077886 */ /* 0x000fe400038e0100 */
[----:B------:R-:W-:Y:S01]  /*38a0*/  UFLO.U32 UR7, UR7 ;  /* 0x00000007000772bd */ /* 0x000fe200080e0000 */
[----:B------:R-:W2:Y:S01]  /*38b0*/  REDUX UR5, R4 ;  /* 0x00000000040573c4 */ /* 0x000ea20000000000 */
[----:B------:R-:W-:-:S06]  /*38c0*/  IMAD.U32 R0, RZ, RZ, UR8 ;  /* 0x00000008ff007e24 */ /* 0x000fcc000f8e00ff */
[----:B------:R4:W-:Y:S01]  /*38d0*/  UTCATOMSWS.AND URZ, UR8 ;  /* 0x0000000800ff79e3 */ /* 0x0009e20008000000 */
[----:B------:R-:W3:Y:S01]  /*38e0*/  REDUX UR6, R0 ;  /* 0x00000000000673c4 */ /* 0x000ee20000000000 */
[----:B-1----:R-:W-:Y:S01]  /*38f0*/  ISETP.EQ.U32.AND P0, PT, R2, UR7, PT ;  /* 0x0000000702007c0c */ /* 0x002fe2000bf02070 */
[----:B--2---:R-:W-:Y:S01]  /*3900*/  IMAD.U32 R2, RZ, RZ, UR5 ;  /* 0x00000005ff027e24 */ /* 0x004fe2000f8e00ff */
[----:B---3--:R-:W-:-:S11]  /*3910*/  MOV R3, UR6 ;  /* 0x0000000600037c02 */ /* 0x008fd60008000f00 */
[----:B------:R4:W-:Y:S04]  /*3920*/  @P0 ATOMS.AND RZ, [UR4+0x14], R3 ;  /* 0x00001403ffff098c */ /* 0x0009e8000a800004 */
[----:B------:R4:W-:Y:S01]  /*3930*/  @P0 ATOMS.AND RZ, [UR4+0x18], R2 ;  /* 0x00001802ffff098c */ /* 0x0009e2000a800004 */
[----:B------:R-:W-:Y:S05]  /*3940*/  BRA `(.L_x_67) ;  /* 0x0000000000147947 */ /* 0x000fea0003800000 */
.L_x_66:
[----:B------:R-:W-:Y:S02]  /*3950*/  MOV R2, 0x3970 ;  /* 0x0000397000027802 */ /* 0x000fe40000000f00 */
[----:B---3-5:R-:W-:Y:S05]  /*3960*/  CALL.REL.NOINC `($__internal_0_$__cuda_sm10x_tcgen05_guardrail_trap_col_being_dealloced_not_returned_by_alloc) ;  /* 0x0000005400047944 */ /* 0x028fea0003c00000 */
[----:B------:R-:W-:Y:S05]  /*3970*/  BRA `(.L_x_67) ;  /* 0x0000000000087947 */ /* 0x000fea0003800000 */
.L_x_65:
[----:B------:R-:W-:Y:S02]  /*3980*/  MOV R2, 0x39a0 ;  /* 0x000039a000027802 */ /* 0x000fe40000000f00 */
[----:B---3-5:R-:W-:Y:S05]  /*3990*/  CALL.REL.NOINC `($__internal_2_$__cuda_sm10x_tcgen05_guardrail_trap_unallocated_columns_being_dealloced) ;  /* 0x0000005400107944 */ /* 0x028fea0003c00000 */
.L_x_67:
[----:B------:R-:W-:Y:S01]  /*39a0*/  NOP ;  /* 0x0000000000007918 */ /* 0x000fe20000000000 */
[----:B----4-:R-:W-:Y:S05]  /*39b0*/  EXIT ;  /* 0x000000000000794d */ /* 0x010fea0003800000 */
.L_x_49:
[----:B------:R-:W-:-:S09]  /*39c0*/  UISETP.NE.OR UP2, UPT, UR8, 0x3, !UP2 ;  /* 0x000000030800788c */ /* 0x000fd2000d745670 */
[----:B------:R-:W-:Y:S05]  /*39d0*/  BRA.U UP2, `(.L_x_68) ;  /* 0x0000000d02407547 */ /* 0x000fea000b800000 */
[----:B------:R-:W1:Y:S01]  /*39e0*/  LDC R0, c[0x0][0xb30] ;  /* 0x0002cc00ff007b82 */ /* 0x000e620000000800 */
[----:B------:R-:W2:Y:S01]  /*39f0*/  LDCU.64 UR8, c[0x0][0x888] ;  /* 0x00011100ff0877ac */ /* 0x000ea20008000a00 */
[----:B------:R-:W-:Y:S02]  /*3a00*/  HFMA2 R29, -RZ, RZ, 0, 0 ;  /* 0x00000000ff1d7431 */ /* 0x000fe400000001ff */
[----:B------:R-:W-:Y:S01]  /*3a10*/  IMAD.MOV.U32 R31, RZ, RZ, 0x1 ;  /* 0x00000001ff1f7424 */ /* 0x000fe200078e00ff */
[----:B------:R-:W-:Y:S01]  /*3a20*/  MOV R23, 0x2000 ;  /* 0x0000200000177802 */ /* 0x000fe20000000f00 */
[----:B------:R-:W4:Y:S01]  /*3a30*/  LDCU.64 UR4, c[0x0][0x890] ;  /* 0x00011200ff0477ac */ /* 0x000f220008000a00 */
[----:B------:R-:W-:Y:S01]  /*3a40*/  IMAD.MOV.U32 R30, RZ, RZ, RZ ;  /* 0x000000ffff1e7224 */ /* 0x000fe200078e00ff */
[----:B------:R-:W3:Y:S01]  /*3a50*/  LDC R19, c[0x0][0x370] ;  /* 0x0000dc00ff137b82 */ /* 0x000ee20000000800 */
[----:B------:R-:W-:Y:S01]  /*3a60*/  UMOV UR7, 0x400 ;  /* 0x0000040000077882 */ /* 0x000fe20000000000 */
[----:B------:R-:W-:-:S02]  /*3a70*/  UPLOP3.LUT UP1, UPT, UPT, UPT, UPT, 0x40, 0x4 ;  /* 0x000000000004789c */ /* 0x000fc40003f2e870 */
[----:B------:R-:W-:-:S04]  /*3a80*/  ULEA UR7, UR37, UR7, 0x18 ;  /* 0x0000000725077291 */ /* 0x000fc8000f8ec0ff */
[----:B------:R-:W3:Y:S01]  /*3a90*/  LDC R2, c[0x0][0xb0c] ;  /* 0x0002c300ff027b82 */ /* 0x000ee20000000800 */
[----:B------:R-:W-:Y:S02]  /*3aa0*/  UIADD3 UR13, UPT, UPT, UR7, 0x58, URZ ;  /* 0x00000058070d7890 */ /* 0x000fe4000fffe0ff */
[----:B--2---:R-:W-:Y:S02]  /*3ab0*/  UISETP.NE.U32.AND UP2, UPT, UR8, URZ, UPT ;  /* 0x000000ff0800728c */ /* 0x004fe4000bf45070 */
[----:B------:R-:W-:Y:S02]  /*3ac0*/  UIADD3 UR17, UPT, UPT, UR7, 0x50, URZ ;  /* 0x0000005007117890 */ /* 0x000fe4000fffe0ff */
[----:B----4-:R-:W-:Y:S01]  /*3ad0*/  UISETP.NE.U32.AND UP3, UPT, UR4, URZ, UPT ;  /* 0x000000ff0400728c */ /* 0x010fe2000bf65070 */
[----:B------:R-:W2:Y:S01]  /*3ae0*/  LDC R18, c[0x0][0xb20] ;  /* 0x0002c800ff127b82 */ /* 0x000ea20000000800 */
[----:B-1----:R-:W-:Y:S01]  /*3af0*/  ISETP.NE.AND P1, PT, R0, 0x1, PT ;  /* 0x000000010000780c */ /* 0x002fe20003f25270 */
[----:B------:R-:W-:-:S02]  /*3b00*/  UISETP.NE.AND.EX UP2, UPT, UR9, URZ, UPT, UP2 ;  /* 0x000000ff0900728c */ /* 0x000fc4000bf45320 */
[----:B------:R-:W-:Y:S02]  /*3b10*/  UPRMT UR13, UR37, 0x654, UR13 ;  /* 0x00000654250d7896 */ /* 0x000fe4000800000d */
[----:B------:R-:W-:Y:S02]  /*3b20*/  UISETP.NE.AND.EX UP3, UPT, UR5, URZ, UPT, UP3 ;  /* 0x000000ff0500728c */ /* 0x000fe4000bf65330 */
[----:B------:R-:W1:Y:S08]  /*3b30*/  LDC.64 R32, c[0x0][0x348] ;  /* 0x0000d200ff207b82 */ /* 0x000e700000000a00 */
[----:B------:R-:W4:Y:S08]  /*3b40*/  LDC.64 R16, c[0x0][0xb10] ;  /* 0x0002c400ff107b82 */ /* 0x000f300000000a00 */
[----:B------:R-:W1:Y:S08]  /*3b50*/  LDC.64 R6, c[0x0][0xb18] ;  /* 0x0002c600ff067b82 */ /* 0x000e700000000a00 */
[----:B------:R-:W1:Y:S08]  /*3b60*/  LDC.64 R4, c[0x0][0xb28] ;  /* 0x0002ca00ff047b82 */ /* 0x000e700000000a00 */
[----:B--23--:R-:W1:Y:S02]  /*3b70*/  LDC R22, c[0x0][0x374] ;  /* 0x0000dd00ff167b82 */ /* 0x00ce640000000800 */
.L_x_77:
[C---:B------:R-:W-:Y:S02]  /*3b80*/  LEA R0, R30.reuse, UR7, 0x3 ;  /* 0x000000071e007c11 */ /* 0x040fe4000f8e18ff */
[----:B------:R-:W-:Y:S02]  /*3b90*/  SHF.L.U32 R3, R29, 0x1f, RZ ;  /* 0x0000001f1d037819 */ /* 0x000fe400000006ff */
[----:B------:R-:W-:Y:S02]  /*3ba0*/  LEA R24, R30, UR7, 0x4 ;  /* 0x000000071e187c11 */ /* 0x000fe4000f8e20ff */
[----:B--2---:R-:W2:Y:S02]  /*3bb0*/  SYNCS.PHASECHK.TRANS64.TRYWAIT P0, [R0+URZ+0x80], R3 ;  /* 0x00008003000075a7 */ /* 0x004ea400080011ff */
[----:B--2---:R-:W-:Y:S05]  /*3bc0*/  @!P0 BRA `(.L_x_69) ;  /* 0x0000004c00a88947 */ /* 0x004fea0003800000 */
.L_x_135:
[----:B------:R-:W-:Y:S01]  /*3bd0*/  ISETP.GE.AND P0, PT, R72, 0x1, PT ;  /* 0x000000014800780c */ /* 0x000fe20003f06270 */
[----:B------:R-:W3:Y:S01]  /*3be0*/  LDS.128 R24, [R24+0x110] ;  /* 0x0001100018187984 */ /* 0x000ee20000000c00 */
[----:B--2---:R-:W-:Y:S01]  /*3bf0*/  VIADD R0, R0, 0x90 ;  /* 0x0000009000007836 */ /* 0x004fe20000000000 */
[----:B------:R-:W-:Y:S01]  /*3c00*/  @!PT LDS RZ, [RZ] ;  /* 0x00000000fffff984 */ /* 0x000fe20000000800 */
[----:B------:R-:W-:Y:S01]  /*3c10*/  @!PT LDS RZ, [RZ] ;  /* 0x00000000fffff984 */ /* 0x000fe20000000800 */
[----:B------:R-:W-:Y:S01]  /*3c20*/  @!PT LDS RZ, [RZ] ;  /* 0x00000000fffff984 */ /* 0x000fe20000000800 */
[----:B------:R-:W-:Y:S01]  /*3c30*/  @!PT LDS RZ, [RZ] ;  /* 0x00000000fffff984 */ /* 0x000fe20000000800 */
[----:B------:R2:W-:Y:S06]  /*3c40*/  MEMBAR.ALL.CTA ;  /* 0x0000000000007992 */ /* 0x0005ec0000008000 */
[----:B--2---:R-:W2:Y:S01]  /*3c50*/  FENCE.VIEW.ASYNC.S ;  /* 0x00000000000073c6 */ /* 0x004ea20000000000 */
[----:B------:R-:W-:Y:S04]  /*3c60*/  PRMT R0, RZ, 0x654, R0 ;  /* 0x00000654ff007816 */ /* 0x000fe80000000000 */
[----:B--2---:R2:W-:Y:S01]  /*3c70*/  SYNCS.ARRIVE.TRANS64.RED.A1T0 RZ, [R0+URZ], RZ ;  /* 0x000000ff00ff79a7 */ /* 0x0045e200081004ff */
[----:B---3--:R-:W-:Y:S11]  /*3c80*/  LOP3.LUT P3, RZ, R26, 0x1, RZ, 0xc0, !PT ;  /* 0x000000011aff7812 */ /* 0x008ff6000786c0ff */
[----:B------:R-:W-:Y:S02]  /*3c90*/  @!UPT UIADD3 URZ, UPT, UPT, URZ, URZ, URZ ;  /* 0x000000fffffff290 */ /* 0x000fe4000fffe0ff */
[----:B------:R-:W-:Y:S02]  /*3ca0*/  @P3 MOV R13, R24 ;  /* 0x00000018000d3202 */ /* 0x000fe40000000f00 */
[----:B------:R-:W-:Y:S01]  /*3cb0*/  @P3 LOP3.LUT R8, R25, 0xffff, RZ, 0xc0, !PT ;  /* 0x0000ffff19083812 */ /* 0x000fe200078ec0ff */
[----:B--2---:R-:W-:Y:S06]  /*3cc0*/  @!P0 BRA `(.L_x_70) ;  /* 0x0000000000a48947 */ /* 0x004fec0003800000 */
[----:B-1----:R-:W-:Y:S01]  /*3cd0*/  IMAD.HI.U32 R35, R22, R7, RZ ;  /* 0x0000000716237227 */ /* 0x002fe200078e00ff */
[----:B------:R-:W-:Y:S02]  /*3ce0*/  ISETP.NE.AND P0, PT, R6, 0x1, PT ;  /* 0x000000010600780c */ /* 0x000fe40003f05270 */
[----:B------:R-:W-:Y:S01]  /*3cf0*/  ISETP.NE.AND P2, PT, R72, 0x1, PT ;  /* 0x000000014800780c */ /* 0x000fe20003f45270 */
[----:B----4-:R-:W-:Y:S01]  /*3d00*/  IMAD.HI.U32 R34, R19, R16, RZ ;  /* 0x0000001013227227 */ /* 0x010fe200078e00ff */
[----:B------:R-:W-:Y:S02]  /*3d10*/  SHF.R.U32.HI R35, RZ, R18, R35 ;  /* 0x00000012ff237219 */ /* 0x000fe40000011623 */
[----:B------:R-:W-:Y:S01]  /*3d20*/  ISETP.NE.AND P4, PT, R2, 0x1, PT ;  /* 0x000000010200780c */ /* 0x000fe20003f85270 */
[----:B------:R-:W-:Y:S01]  /*3d30*/  IMAD.HI.U32 R36, R13, R16, RZ ;  /* 0x000000100d247227 */ /* 0x000fe200078e00ff */
[----:B------:R-:W-:Y:S02]  /*3d40*/  SHF.R.U32.HI R34, RZ, R17, R34 ;  /* 0x00000011ff227219 */ /* 0x000fe40000011622 */
[----:B------:R-:W-:Y:S01]  /*3d50*/  SEL R3, R22, R35, !P0 ;  /* 0x0000002316037207 */ /* 0x000fe20004000000 */
[C---:B------:R-:W-:Y:S01]  /*3d60*/  IMAD.HI.U32 R35, R8.reuse, R7, RZ ;  /* 0x0000000708237227 */ /* 0x040fe200078e00ff */
[----:B------:R-:W-:Y:S02]  /*3d70*/  SEL R11, R19, R34, !P4 ;  /* 0x00000022130b7207 */ /* 0x000fe40006000000 */
[----:B------:R-:W-:Y:S01]  /*3d80*/  SHF.R.U32.HI R36, RZ, R17, R36 ;  /* 0x00000011ff247219 */ /* 0x000fe20000011624 */
[----:B------:R-:W-:Y:S01]  /*3d90*/  IMAD.HI.U32 R38, R3, R4, RZ ;  /* 0x0000000403267227 */ /* 0x000fe200078e00ff */
[----:B------:R-:W-:Y:S03]  /*3da0*/  SHF.R.U32.HI R35, RZ, R18, R35 ;  /* 0x00000012ff237219 */ /* 0x000fe60000011623 */
[----:B------:R-:W-:Y:S01]  /*3db0*/  IMAD.HI.U32 R34, R11, R4, RZ ;  /* 0x000000040b227227 */ /* 0x000fe200078e00ff */
[----:B------:R-:W-:Y:S02]  /*3dc0*/  @P2 SHF.R.U32.HI R3, RZ, R5, R38 ;  /* 0x00000005ff032219 */ /* 0x000fe40000011626 */
[----:B------:R-:W-:Y:S02]  /*3dd0*/  SEL R9, R8, R35, !P0 ;  /* 0x0000002308097207 */ /* 0x000fe40004000000 */
[----:B------:R-:W-:Y:S01]  /*3de0*/  @P2 SHF.R.U32.HI R11, RZ, R5, R34 ;  /* 0x00000005ff0b2219 */ /* 0x000fe20000011622 */
[C---:B------:R-:W-:Y:S01]  /*3df0*/  IMAD R10, R72.reuse, R3, RZ ;  /* 0x00000003480a7224 */ /* 0x040fe200078e02ff */
[----:B------:R-:W-:Y:S01]  /*3e00*/  SEL R3, R13, R36, !P4 ;  /* 0x000000240d037207 */ /* 0x000fe20006000000 */
[C---:B------:R-:W-:Y:S03]  /*3e10*/  IMAD.HI.U32 R14, R9.reuse, R4, RZ ;  /* 0x00000004090e7227 */ /* 0x040fe600078e00ff */
[----:B------:R-:W-:Y:S01]  /*3e20*/  ISETP.GE.AND P0, PT, R9, R10, PT ;  /* 0x0000000a0900720c */ /* 0x000fe20003f06270 */
[C---:B------:R-:W-:Y:S01]  /*3e30*/  IMAD R12, R72.reuse, R11, RZ ;  /* 0x0000000b480c7224 */ /* 0x040fe200078e02ff */
[-C--:B------:R-:W-:Y:S04]  /*3e40*/  SHF.R.U32.HI R14, RZ, R5.reuse, R14 ;  /* 0x00000005ff0e7219 */ /* 0x080fe8000001160e */
[----:B------:R-:W-:Y:S02]  /*3e50*/  ISETP.GE.OR P0, PT, R3, R12, P0 ;  /* 0x0000000c0300720c */ /* 0x000fe40000706670 */
[----:B------:R-:W-:Y:S05]  /*3e60*/  SEL R15, R9, R14, !P2 ;  /* 0x0000000e090f7207 */ /* 0x000fea0005000000 */
[----:B------:R-:W-:Y:S04]  /*3e70*/  IMAD.MOV R14, RZ, RZ, -R15 ;  /* 0x000000ffff0e7224 */ /* 0x000fe800078e0a0f */
[----:B------:R-:W-:Y:S02]  /*3e80*/  IMAD R14, R72, R14, R9 ;  /* 0x0000000e480e7224 */ /* 0x000fe400078e0209 */
[C---:B------:R-:W-:Y:S05]  /*3e90*/  @!P0 IMAD.HI.U32 R10, R3.reuse, R4, RZ ;  /* 0x00000004030a8227 */ /* 0x040fea00078e00ff */
[----:B------:R-:W-:Y:S04]  /*3ea0*/  @!P0 SHF.R.U32.HI R10, RZ, R5, R10 ;  /* 0x00000005ff0a8219 */ /* 0x000fe8000001160a */
[----:B------:R-:W-:Y:S01]  /*3eb0*/  @!P0 SEL R0, R3, R10, !P2 ;  /* 0x0000000a03008207 */ /* 0x000fe20005000000 */
[----:B------:R-:W-:Y:S03]  /*3ec0*/  IMAD.MOV R10, RZ, RZ, -R3 ;  /* 0x000000ffff0a7224 */ /* 0x000fe600078e0a03 */
[----:B------:R-:W-:Y:S01]  /*3ed0*/  @!P0 IADD3 R15, PT, PT, R15, -R0, RZ ;  /* 0x800000000f0f8210 */ /* 0x000fe20007ffe0ff */
[----:B------:R-:W-:Y:S01]  /*3ee0*/  @!P0 IMAD R0, R11, R14, R0 ;  /* 0x0000000e0b008224 */ /* 0x000fe200078e0200 */
[----:B------:R-:W-:Y:S01]  /*3ef0*/  IADD3 R11, PT, PT, -R9, RZ, RZ ;  /* 0x000000ff090b7210 */ /* 0x000fe20007ffe1ff */
[----:B------:R-:W-:Y:S02]  /*3f00*/  IMAD R13, R2, R10, R13 ;  /* 0x0000000a020d7224 */ /* 0x000fe400078e020d */
[----:B------:R-:W-:Y:S02]  /*3f10*/  @!P0 IMAD R9, R15, R72, R3 ;  /* 0x000000480f098224 */ /* 0x000fe400078e0203 */
[----:B------:R-:W-:Y:S02]  /*3f20*/  @!P0 IMAD.MOV.U32 R3, RZ, RZ, R0 ;  /* 0x000000ffff038224 */ /* 0x000fe400078e0000 */
[----:B------:R-:W-:Y:S02]  /*3f30*/  IMAD R8, R6, R11, R8 ;  /* 0x0000000b06087224 */ /* 0x000fe400078e0208 */
[----:B------:R-:W-:Y:S02]  /*3f40*/  IMAD R13, R3, R2, R13 ;  /* 0x00000002030d7224 */ /* 0x000fe400078e020d */
[----:B------:R-:W-:Y:S02]  /*3f50*/  IMAD R8, R9, R6, R8 ;  /* 0x0000000609087224 */ /* 0x000fe400078e0208 */
.L_x_70:
[----:B------:R-:W-:Y:S05]  /*3f60*/  BRA.U UP1, `(.L_x_71) ;  /* 0x0000000101107547 */ /* 0x000fea000b800000 */
[----:B------:R-:W-:Y:S04]  /*3f70*/  MOV R0, UR6 ;  /* 0x0000000600007c02 */ /* 0x000fe80008000f00 */
[----:B------:R-:W-:Y:S04]  /*3f80*/  SHF.L.U32 R3, R0, 0x1f, RZ ;  /* 0x0000001f00037819 */ /* 0x000fe800000006ff */
[----:B------:R-:W2:Y:S02]  /*3f90*/  SYNCS.PHASECHK.TRANS64.TRYWAIT P0, [UR7+0x78], R3 ;  /* 0x00007803ff0075a7 */ /* 0x000ea40008001107 */
[----:B--2---:R-:W-:Y:S05]  /*3fa0*/  @!P0 BRA `(.L_x_72) ;  /* 0x0000004800c48947 */ /* 0x004fea0003800000 */
.L_x_71:
[----:B------:R-:W-:Y:S02]  /*3fb0*/  R2UR UR19, R21 ;  /* 0x00000000151372ca */ /* 0x000fe400000e0000 */
[----:B------:R-:W-:Y:S02]  /*3fc0*/  R2UR UR18, R20 ;  /* 0x00000000141272ca */ /* 0x000fe400000e0000 */
[----:B------:R-:W-:Y:S02]  /*3fd0*/  ISETP.NE.U32.AND P2, PT, RZ, UR4, PT ;  /* 0x00000004ff007c0c */ /* 0x000fe4000bf45070 */
[----:B------:R-:W-:Y:S02]  /*3fe0*/  SHF.L.U32 R12, R31, 0x1f, RZ ;  /* 0x0000001f1f0c7819 */ /* 0x000fe400000006ff */
[----:B------:R-:W-:Y:S05]  /*3ff0*/  ISETP.NE.AND.EX P2, PT, RZ, UR5, PT, P2 ;  /* 0x00000005ff007c0c */ /* 0x000fea000bf45320 */
[----:B------:R-:W-:Y:S02]  /*4000*/  USHF.L.U32 UR19, UR19, 0x7, URZ ;  /* 0x0000000713137899 */ /* 0x000fe400080006ff */
[----:B------:R-:W-:Y:S01]  /*4010*/  USHF.L.U32 UR18, UR18, 0x7, URZ ;  /* 0x0000000712127899 */ /* 0x000fe200080006ff */
[----:B------:R-:W-:Y:S11]  /*4020*/  BRA.U !UP3, `(.L_x_73) ;  /* 0x000000010b347547 */ /* 0x000ff6000b800000 */
[----:B------:R-:W-:Y:S01]  /*4030*/  UPLOP3.LUT UP0, UPT, UPT, UPT, UP2, 0x80, 0x8 ;  /* 0x000000000008789c */ /* 0x000fe20003f0f020 */
[----:B--2---:R-:W-:Y:S02]  /*4040*/  HFMA2 R0, -RZ, RZ, 0, 5.9604644775390625e-08 ;  /* 0x00000001ff007431 */ /* 0x004fe400000001ff */
[----:B------:R-:W-:Y:S03]  /*4050*/  IMAD.MOV.U32 R151, RZ, RZ, 0x1 ;  /* 0x00000001ff977424 */ /* 0x000fe600078e00ff */
[----:B------:R-:W-:Y:S05]  /*4060*/  PLOP3.LUT P0, PT, PT, PT, UP0, 0x80, 0x8 ;  /* 0x000000000008781c */ /* 0x000fea0003f0f008 */
[----:B------:R-:W2:Y:S01]  /*4070*/  @UP0 LDCU.64 UR10, c[0x0][0x888] ;  /* 0x00011100ff0a07ac */ /* 0x000ea20008000a00 */
[----:B------:R-:W-:Y:S07]  /*4080*/  @UP0 UIMAD UR8, UR36, UR4, URZ ;  /* 0x00000004240802a4 */ /* 0x000fee000f8e02ff */
[----:B------:R-:W-:Y:S01]  /*4090*/  @!P0 PRMT R151, R0, 0x7610, R151 ;  /* 0x0000761000978816 */ /* 0x000fe20000000097 */
[----:B--2---:R-:W-:Y:S03]  /*40a0*/  @UP0 UIMAD.WIDE UR10, UR8, 0x4, UR10 ;  /* 0x00000004080a08a5 */ /* 0x004fe6000f8e020a */
[----:B------:R-:W2:Y:S03]  /*40b0*/  @!UP0 LDCU UR8, c[0x0][0x880] ;  /* 0x00011000ff0887ac */ /* 0x000ea60008000800 */
[----:B------:R-:W-:Y:S01]  /*40c0*/  IMAD.U32 R10, RZ, RZ, UR10 ;  /* 0x0000000aff0a7e24 */ /* 0x000fe2000f8e00ff */
[----:B------:R-:W-:Y:S05]  /*40d0*/  MOV R11, UR11 ;  /* 0x0000000b000b7c02 */ /* 0x000fea0008000f00 */
[----:B-----5:R3:W5:Y:S02]  /*40e0*/  @P0 LDG.E R82, desc[UR46][R10.64] ;  /* 0x0000002e0a520981 */ /* 0x020764000c1e1900 */
[----:B--23--:R-:W-:Y:S07]  /*40f0*/  @!P0 IMAD.U32 R82, RZ, RZ, UR8 ;  /* 0x00000008ff528e24 */ /* 0x00cfee000f8e00ff */
.L_x_73:
[----:B-----5:R-:W-:Y:S01]  /*4100*/  @!P2 ISETP.EQ.AND P0, PT, R82, RZ, PT ;  /* 0x000000ff5200a20c */ /* 0x020fe20003f02270 */
[----:B------:R-:W-:Y:S01]  /*4110*/  @!UPT UIADD3 URZ, UPT, UPT, URZ, URZ, URZ ;  /* 0x000000fffffff290 */ /* 0x000fe2000fffe0ff */
[----:B------:R-:W-:Y:S11]  /*4120*/  @!P2 BRA `(.L_x_74) ;  /* 0x000000000014a947 */ /* 0x000ff60003800000 */
[----:B------:R-:W-:Y:S02]  /*4130*/  LOP3.LUT P2, RZ, R151, 0xff, RZ, 0xc0, !PT ;  /* 0x000000ff97ff7812 */ /* 0x000fe4000784c0ff */
[----:B------:R-:W-:Y:S04]  /*4140*/  PLOP3.LUT P0, PT, PT, PT, UP0, 0x80, 0x8 ;  /* 0x000000000008781c */ /* 0x000fe80003f0f008 */
[----:B------:R-:W-:Y:S07]  /*4150*/  PLOP3.LUT P0, PT, P0, PT, PT, 0x8, 0x80 ;  /* 0x000000000080781c */ /* 0x000fee000070e170 */
[----:B------:R-:W-:Y:S11]  /*4160*/  @P2 ISETP.EQ.AND P0, PT, R82, RZ, PT ;  /* 0x000000ff5200220c */ /* 0x000ff60003f02270 */
[----:B------:R-:W-:Y:S02]  /*4170*/  @!UPT UIADD3 URZ, UPT, UPT, URZ, URZ, URZ ;  /* 0x000000fffffff290 */ /* 0x000fe4000fffe0ff */
.L_x_74:
[----:B------:R-:W3:Y:S01]  /*4180*/  SYNCS.PHASECHK.TRANS64.TRYWAIT P2, [UR7+0x60], R12 ;  /* 0x0000600cff0075a7 */ /* 0x000ee20008041107 */
[----:B------:R-:W-:Y:S04]  /*4190*/  ELECT P4, URZ, PT ;  /* 0x0000000000ff782f */ /* 0x000fe80003880000 */
[----:B------:R-:W-:Y:S11]  /*41a0*/  PLOP3.LUT P4, PT, P0, P4, PT, 0xf2, 0x2f ;  /* 0x00000000002f781c */ /* 0x000ff60000789e72 */
[----:B------:R-:W-:Y:S02]  /*41b0*/  @!UPT UIADD3 URZ, UPT, UPT, URZ, URZ, URZ ;  /* 0x000000fffffff290 */ /* 0x000fe4000fffe0ff */
[----:B-1----:R-:W-:Y:S05]  /*41c0*/  @!P4 IADD3 R21, P0, PT, R32, 0x580, RZ ;  /* 0x000005802015c810 */ /* 0x002fea0007f1e0ff */
[----:B------:R-:W-:Y:S01]  /*41d0*/  @!P4 IMAD.X R20, RZ, RZ, R33, P0 ;  /* 0x000000ffff14c224 */ /* 0x000fe200000e0621 */
[----:B---3--:R-:W-:Y:S07]  /*41e0*/  @!P2 BRA `(.L_x_75) ;  /* 0x00000048004ca947 */ /* 0x008fee0003800000 */
.L_x_138:
[----:B------:R-:W3:Y:S01]  /*41f0*/  LDC.64 R14, c[0x0][0xb10] ;  /* 0x0002c400ff0e7b82 */ /* 0x000ee20000000a00 */
[----:B------:R-:W-:Y:S01]  /*4200*/  @!P4 R2UR UR8, R20 ;  /* 0x000000001408c2ca */ /* 0x000fe200000e0000 */
[----:B------:R-:W-:Y:S01]  /*4210*/  VOTEU.ALL UP1, P4 ;  /* 0x0000000000ff7886 */ /* 0x000fe20002020000 */
[----:B------:R-:W-:Y:S01]  /*4220*/  @!P4 R2UR UR9, R21 ;  /* 0x000000001509c2ca */ /* 0x000fe200000e0000 */
[----:B------:R-:W-:Y:S01]  /*4230*/  UMOV UR10, 0x0 ;  /* 0x00000000000a7882 */ /* 0x000fe20000000000 */
[----:B------:R-:W-:Y:S03]  /*4240*/  UMOV UR11, 0x10000000 ;  /* 0x10000000000b7882 */ /* 0x000fe60000000000 */
[----:B------:R-:W5:Y:S01]  /*4250*/  LDC.64 R10, c[0x0][0xb18] ;  /* 0x0002c600ff0a7b82 */ /* 0x000f620000000a00 */
[----:B------:R-:W-:Y:S01]  /*4260*/  @!UP1 UIADD3 UR16, UPT, UPT, UR7, 0x200, URZ ;  /* 0x0000020007109890 */ /* 0x000fe2000fffe0ff */
[----:B------:R-:W-:Y:S01]  /*4270*/  @P3 SHF.R.U32.HI R28, RZ, 0x10, R25 ;  /* 0x00000010ff1c3819 */ /* 0x000fe20000011619 */
[----:B------:R-:W-:Y:S01]  /*4280*/  VOTEU.ALL UP1, P4 ;  /* 0x0000000000ff7886 */ /* 0x000fe20002020000 */
[----:B------:R-:W-:Y:S01]  /*4290*/  UMOV UR20, UR36 ;  /* 0x0000002400147c82 */ /* 0x000fe20008000000 */
[----:B------:R-:W-:Y:S03]  /*42a0*/  VIADD R30, R30, 0x1 ;  /* 0x000000011e1e7836 */ /* 0x000fe60000000000 */
[----:B--2---:R-:W2:Y:S01]  /*42b0*/  @!P1 LDC R0, c[0x0][0xb20] ;  /* 0x0002c800ff009b82 */ /* 0x004ea20000000800 */
[----:B------:R-:W-:Y:S01]  /*42c0*/  IMAD.U32 R21, RZ, RZ, UR8 ;  /* 0x00000008ff157e24 */ /* 0x000fe2000f8e00ff */
[----:B------:R-:W-:Y:S06]  /*42d0*/  UPRMT UR8, UR37, 0x654, UR17 ;  /* 0x0000065425087896 */ /* 0x000fec0008000011 */
[----:B-1----:R-:W1:Y:S01]  /*42e0*/  @!P1 LDC R3, c[0x0][0xb0c] ;  /* 0x0002c300ff039b82 */ /* 0x002e620000000800 */
[----:B------:R-:W-:Y:S01]  /*42f0*/  IMAD.U32 R20, RZ, RZ, UR9 ;  /* 0x00000009ff147e24 */ /* 0x000fe2000f8e00ff */
[----:B------:R-:W-:Y:S04]  /*4300*/  @!P4 R2UR UR15, R21 ;  /* 0x00000000150fc2ca */ /* 0x000fe800000e0000 */
[----:B------:R-:W-:Y:S01]  /*4310*/  @!P4 R2UR UR14, R20 ;  /* 0x00000000140ec2ca */ /* 0x000fe200000e0000 */
[----:B------:R-:W-:Y:S11]  /*4320*/  @!P4 IMAD.MOV.U32 R20, RZ, RZ, 0x2000 ;  /* 0x00002000ff14c424 */ /* 0x000ff600078e00ff */
[----:B------:R-:W-:Y:S01]  /*4330*/  @!UPT UIADD3 URZ, UPT, UPT, URZ, URZ, URZ ;  /* 0x000000fffffff290 */ /* 0x000fe2000fffe0ff */
[----:B------:R1:W-:Y:S01]  /*4340*/  @!UP1 UTMALDG.3D [UR16], [UR14], desc[UR10] ;  /* 0x00000a100e0095b4 */ /* 0x0003e20008011000 */
[----:B------:R1:W-:Y:S02]  /*4350*/  @!P4 SYNCS.ARRIVE.TRANS64.RED.A0TR RZ, [UR7+0x50], R20 ;  /* 0x00005014ffffc9a7 */ /* 0x0003e40008300407 */
[----:B-1----:R-:W-:Y:S01]  /*4360*/  @!P1 ISETP.NE.AND P2, PT, R3, 0x1, PT ;  /* 0x000000010300980c */ /* 0x002fe20003f45270 */
[C---:B---3--:R-:W-:Y:S01]  /*4370*/  @!P1 IMAD.HI.U32 R14, R13.reuse, R14, RZ ;  /* 0x0000000e0d0e9227 */ /* 0x048fe200078e00ff */
[----:B-----5:R-:W-:Y:S03]  /*4380*/  @!P1 ISETP.NE.AND P0, PT, R10, 0x1, PT ;  /* 0x000000010a00980c */ /* 0x020fe60003f05270 */
[C---:B------:R-:W-:Y:S01]  /*4390*/  @!P1 IMAD.HI.U32 R11, R8.reuse, R11, RZ ;  /* 0x0000000b080b9227 */ /* 0x040fe200078e00ff */
[----:B------:R-:W-:Y:S04]  /*43a0*/  @!P1 SHF.R.U32.HI R14, RZ, R15, R14 ;  /* 0x0000000fff0e9219 */ /* 0x000fe8000001160e */
[----:B--2---:R-:W-:Y:S01]  /*43b0*/  @!P1 SHF.R.U32.HI R9, RZ, R0, R11 ;  /* 0x00000000ff099219 */ /* 0x004fe2000001160b */
[----:B------:R-:W-:Y:S01]  /*43c0*/  SYNCS.ARRIVE.TRANS64.RED.A1T0 RZ, [UR8], RZ ;  /* 0x000000ffffff79a7 */ /* 0x000fe20008100408 */
[----:B------:R-:W-:Y:S02]  /*43d0*/  @!P1 SEL R14, R13, R14, !P2 ;  /* 0x0000000e0d0e9207 */ /* 0x000fe40005000000 */
[----:B------:R-:W-:Y:S01]  /*43e0*/  @!P1 SEL R9, R8, R9, !P0 ;  /* 0x0000000908099207 */ /* 0x000fe20004000000 */
[----:B------:R-:W1:Y:S04]  /*43f0*/  SYNCS.PHASECHK.TRANS64.TRYWAIT P5, [UR7+0x68], R12 ;  /* 0x0000680cff0075a7 */ /* 0x000e6800080a1107 */
[----:B------:R-:W-:Y:S02]  /*4400*/  @!P1 IMAD.IADD R0, R9, 0x1, -R14 ;  /* 0x0000000109009824 */ /* 0x000fe400078e0a0e */
[----:B------:R-:W-:Y:S02]  /*4410*/  @!P1 IMAD.IADD R9, R14, 0x1, -R9 ;  /* 0x000000010e099824 */ /* 0x000fe400078e0a09 */
[----:B------:R-:W-:Y:S02]  /*4420*/  @!P1 IMAD R13, R0, R3, R13 ;  /* 0x00000003000d9224 */ /* 0x000fe400078e020d */
[----:B------:R-:W-:Y:S01]  /*4430*/  @!P1 IMAD R8, R9, R10, R8 ;  /* 0x0000000a09089224 */ /* 0x000fe200078e0208 */
[----:B-1----:R-:W-:Y:S06]  /*4440*/  @!P5 BRA `(.L_x_76) ;  /* 0x0000004400ccd947 */ /* 0x002fec0003800000 */
.L_x_140:
[----:B-1----:R-:W-:Y:S01]  /*4450*/  @!P4 IADD3 R3, P0, PT, R32, 0x580, RZ ;  /* 0x000005802003c810 */ /* 0x002fe20007f1e0ff */
[----:B------:R-:W-:Y:S01]  /*4460*/  VOTEU.ALL UP1, P4 ;  /* 0x0000000000ff7886 */ /* 0x000fe20002020000 */
[----:B------:R-:W-:Y:S01]  /*4470*/  UMOV UR20, 0x0 ;  /* 0x0000000000147882 */ /* 0x000fe20000000000 */
[----:B------:R-:W-:Y:S01]  /*4480*/  UMOV UR21, 0x10000000 ;  /* 0x1000000000157882 */ /* 0x000fe20000000000 */
[----:B------:R-:W-:Y:S01]  /*4490*/  @!P4 R2UR UR9, R3 ;  /* 0x000000000309c2ca */ /* 0x000fe200000e0000 */
[----:B------:R-:W-:Y:S01]  /*44a0*/  @!P4 IMAD.X R0, RZ, RZ, R33, P0 ;  /* 0x000000ffff00c224 */ /* 0x000fe200000e0621 */
[----:B------:R-:W-:Y:S01]  /*44b0*/  @!UP1 UIADD3 UR10, UPT, UPT, UR18, 0x40, URZ ;  /* 0x00000040120a9890 */ /* 0x000fe2000fffe0ff */
[----:B------:R-:W-:Y:S01]  /*44c0*/  ISETP.NE.AND P0, PT, R30, 0x2, PT ;  /* 0x000000021e00780c */ /* 0x000fe20003f05270 */
[----:B------:R-:W-:Y:S01]  /*44d0*/  UMOV UR11, UR19 ;  /* 0x00000013000b7c82 */ /* 0x000fe20008000000 */
[----:B------:R-:W-:Y:S01]  /*44e0*/  UMOV UR12, UR36 ;  /* 0x00000024000c7c82 */ /* 0x000fe20008000000 */
[----:B------:R-:W-:Y:S01]  /*44f0*/  @!P4 R2UR UR8, R0 ;  /* 0x000000000008c2ca */ /* 0x000fe200000e0000 */
[----:B------:R-:W-:Y:S01]  /*4500*/  IMAD.IADD R20, R8, 0x1, R150 ;  /* 0x0000000108147824 */ /* 0x000fe200078e0296 */
[----:B------:R-:W-:Y:S01]  /*4510*/  @P3 R2UR UR36, R28 ;  /* 0x000000001c2432ca */ /* 0x000fe200000e0000 */
[----:B------:R-:W-:Y:S01]  /*4520*/  IMAD.IADD R21, R13, 0x1, R152 ;  /* 0x000000010d157824 */ /* 0x000fe200078e0298 */
[----:B------:R-:W-:Y:S02]  /*4530*/  SEL R0, RZ, 0x1, P0 ;  /* 0x00000001ff007807 */ /* 0x000fe40000000000 */
[----:B------:R-:W-:Y:S01]  /*4540*/  LOP3.LUT R31, R31, 0x1, RZ, 0x3c, !PT ;  /* 0x000000011f1f7812 */ /* 0x000fe200078e3cff */
[----:B------:R-:W-:Y:S01]  /*4550*/  IMAD.U32 R10, RZ, RZ, UR9 ;  /* 0x00000009ff0a7e24 */ /* 0x000fe2000f8e00ff */
[----:B------:R-:W-:Y:S01]  /*4560*/  @!UP1 UIADD3 UR9, UPT, UPT, UR7, 0x58, URZ ;  /* 0x0000005807099890 */ /* 0x000fe2000fffe0ff */
[----:B------:R-:W-:Y:S02]  /*4570*/  LOP3.LUT R29, R29, R0, RZ, 0x3c, !PT ;  /* 0x000000001d1d7212 */ /* 0x000fe400078e3cff */
[----:B------:R-:W-:Y:S02]  /*4580*/  SEL R30, R30, RZ, P0 ;  /* 0x000000ff1e1e7207 */ /* 0x000fe40000000000 */
[----:B------:R-:W-:Y:S01]  /*4590*/  IMAD.U32 R11, RZ, RZ, UR8 ;  /* 0x00000008ff0b7e24 */ /* 0x000fe2000f8e00ff */
[----:B------:R-:W-:Y:S01]  /*45a0*/  @!P4 R2UR UR14, R10 ;  /* 0x000000000a0ec2ca */ /* 0x000fe200000e0000 */
[----:B------:R-:W-:Y:S01]  /*45b0*/  @!UP1 UIADD3 UR8, UPT, UPT, UR7, 0x2200, URZ ;  /* 0x0000220007089890 */ /* 0x000fe2000fffe0ff */
[----:B------:R-:W-:Y:S02]  /*45c0*/  VOTEU.ALL UP1, P4 ;  /* 0x0000000000ff7886 */ /* 0x000fe40002020000 */
[----:B------:R-:W-:Y:S11]  /*45d0*/  @!P4 R2UR UR15, R11 ;  /* 0x000000000b0fc2ca */ /* 0x000ff600000e0000 */
[----:B------:R-:W-:Y:S02]  /*45e0*/  @!UPT UIADD3 URZ, UPT, UPT, URZ, URZ, URZ ;  /* 0x000000fffffff290 */ /* 0x000fe4000fffe0ff */
[----:B------:R2:W-:Y:S01]  /*45f0*/  @!UP1 UTMALDG.3D [UR8], [UR14], desc[UR20] ;  /* 0x000014080e0095b4 */ /* 0x0005e20008011000 */
[----:B------:R2:W-:Y:S01]  /*4600*/  @!P4 SYNCS.ARRIVE.TRANS64.RED.A0TR RZ, [UR7+0x58], R23 ;  /* 0x00005817ffffc9a7 */ /* 0x0005e20008300407 */
[----:B------:R-:W-:Y:S01]  /*4610*/  UPLOP3.LUT UP1, UPT, UPT, UPT, UPT, 0x80, 0x8 ;  /* 0x000000000008789c */ /* 0x000fe20003f2f070 */
[----:B------:R-:W-:Y:S01]  /*4620*/  SYNCS.ARRIVE.TRANS64.RED.A1T0 RZ, [UR13], RZ ;  /* 0x000000ffffff79a7 */ /* 0x000fe2000810040d */
[----:B------:R-:W-:Y:S09]  /*4630*/  @P3 BRA `(.L_x_77) ;  /* 0xfffffff400503947 */ /* 0x000ff2000383ffff */
[----:B------:R-:W-:-:S04]  /*4640*/  SHF.L.U32 R3, R31, 0x1f, RZ ;  /* 0x0000001f1f037819 */ /* 0x000fc800000006ff */
[----:B------:R-:W1:Y:S02]  /*4650*/  SYNCS.PHASECHK.TRANS64.TRYWAIT P0, [UR7+0x60], R3 ;  /* 0x00006003ff0075a7 */ /* 0x000e640008001107 */
[----:B-1----:R-:W-:Y:S05]  /*4660*/  @!P0 BRA `(.L_x_78) ;  /* 0x00000044005c8947 */ /* 0x002fea0003800000 */
.L_x_142:
[----:B-1----:R-:W-:-:S07]  /*4670*/  MOV R0, UR7 ;  /* 0x0000000700007c02 */ /* 0x002fce0008000f00 */
.L_x_79:
[----:B-1----:R-:W-:-:S04]  /*4680*/  SHF.L.U32 R3, R31, 0x1f, RZ ;  /* 0x0000001f1f037819 */ /* 0x002fc800000006ff */
[----:B------:R1:W3:Y:S03]  /*4690*/  SYNCS.PHASECHK.TRANS64.TRYWAIT P0, [R0+URZ+0x68], R3 ;  /* 0x00006803000075a7 */ /* 0x0002e600080011ff */
[----:B---3--:R-:W-:Y:S05]  /*46a0*/  @!P0 NANOSLEEP.SYNCS 0x989680 ;  /* 0x009896800000895d */ /* 0x008fea0003900000 */
[----:B------:R-:W3:Y:S02]  /*46b0*/  @!P0 SYNCS.PHASECHK.TRANS64 P0, [R0+URZ+0x68], R3 ;  /* 0x00006803000085a7 */ /* 0x000ee400080010ff */
[----:B--23--:R-:W-:Y:S05]  /*46c0*/  @P0 EXIT ;  /* 0x000000000000094d */ /* 0x00cfea0003800000 */
[----:B------:R-:W-:Y:S05]  /*46d0*/  BRA `(.L_x_79) ;  /* 0xfffffffc00e87947 */ /* 0x000fea000383ffff */
.L_x_68:
[----:B------:R-:W-:-:S06]  /*46e0*/  UISETP.GE.AND UP1, UPT, UR8, 0x4, UPT ;  /* 0x000000040800788c */ /* 0x000fcc000bf26270 */
[----:B------:R-:W-:-:S13]  /*46f0*/  PLOP3.LUT P0, PT, PT, PT, UP1, 0x80, 0x8 ;  /* 0x000000000008781c */ /* 0x000fda0003f0f018 */
[----:B------:R-:W-:Y:S05]  /*4700*/  @!P0 EXIT ;  /* 0x000000000000894d */ /* 0x000fea0003800000 */
[----:B------:R-:W-:Y:S01]  /*4710*/  BAR.SYNC.DEFER_BLOCKING 0x6, 0xa0 ;  /* 0x0182800000007b1d */ /* 0x000fe20000010000 */
[C---:B------:R-:W-:Y:S01]  /*4720*/  IMAD.U32 R79, R167.reuse, 0x10000, RZ ;  /* 0x00010000a74f7824 */ /* 0x040fe200078e00ff */
[C---:B------:R-:W-:Y:S01]  /*4730*/  R2P PR, R167.reuse, 0x6 ;  /* 0x00000006a7007804 */ /* 0x040fe20000000000 */
[----:B------:R-:W-:Y:S01]  /*4740*/  IMAD.SHL.U32 R2, R167, 0x40, RZ ;  /* 0x00000040a7027824 */ /* 0x000fe200078e00ff */
[----:B------:R-:W-:Y:S01]  /*4750*/  CS2R R160, SRZ ;  /* 0x0000000000a07805 */ /* 0x000fe2000001ff00 */
[----:B------:R-:W-:Y:S01]  /*4760*/  IMAD.MOV.U32 R164, RZ, RZ, 0x20 ;  /* 0x00000020ffa47424 */ /* 0x000fe200078e00ff */
[----:B------:R-:W-:Y:S02]  /*4770*/  UMOV UR49, 0x400 ;  /* 0x0000040000317882 */ /* 0x000fe40000000000 */
[----:B------:R-:W1:Y:S01]  /*4780*/  LDC R157, c[0x0][0x370] ;  /* 0x0000dc00ff9d7b82 */ /* 0x000e620000000800 */
[----:B------:R-:W-:Y:S01]  /*4790*/  ULEA UR49, UR37, UR49, 0x18 ;  /* 0x0000003125317291 */ /* 0x000fe2000f8ec0ff */
[----:B------:R-:W-:Y:S01]  /*47a0*/  LOP3.LUT R79, R79, 0x600000, RZ, 0xc0, !PT ;  /* 0x006000004f4f7812 */ /* 0x000fe200078ec0ff */
[----:B------:R-:W-:Y:S01]  /*47b0*/  IMAD.SHL.U32 R153, R167, 0x8, RZ ;  /* 0x00000008a7997824 */ /* 0x000fe200078e00ff */
[----:B------:R-:W-:Y:S01]  /*47c0*/  LOP3.LUT R4, R2, 0x180, RZ, 0xc0, !PT ;  /* 0x0000018002047812 */ /* 0x000fe200078ec0ff */
[----:B------:R-:W-:Y:S01]  /*47d0*/  IMAD.MOV.U32 R165, RZ, RZ, 0x10 ;  /* 0x00000010ffa57424 */ /* 0x000fe200078e00ff */
[----:B------:R-:W-:Y:S01]  /*47e0*/  SEL R164, R164, 0xffffffe0, !P2 ;  /* 0xffffffe0a4a47807 */ /* 0x000fe20005000000 */
[----:B------:R-:W-:Y:S01]  /*47f0*/  UIADD3 UR4, UPT, UPT, UR49, 0x4200, URZ ;  /* 0x0000420031047890 */ /* 0x000fe2000fffe0ff */
[----:B------:R-:W2:Y:S01]  /*4800*/  LDC R74, c[0x0][0xb0c] ;  /* 0x0002c300ff4a7b82 */ /* 0x000ea20000000800 */
[----:B------:R-:W-:Y:S01]  /*4810*/  LOP3.LUT R153, R4, 0x30, R153, 0xf8, !PT ;  /* 0x0000003004997812 */ /* 0x000fe200078ef899 */
[----:B------:R-:W-:Y:S01]  /*4820*/  IMAD.MOV.U32 R76, RZ, RZ, RZ ;  /* 0x000000ffff4c7224 */ /* 0x000fe200078e00ff */
[----:B------:R-:W-:Y:S01]  /*4830*/  SEL R165, R165, 0xfffffff0, !P1 ;  /* 0xfffffff0a5a57807 */ /* 0x000fe20004800000 */
[----:B------:R-:W-:Y:S01]  /*4840*/  IMAD.MOV.U32 R162, RZ, RZ, RZ ;  /* 0x000000ffffa27224 */ /* 0x000fe200078e00ff */
[----:B------:R-:W-:Y:S01]  /*4850*/  LOP3.LUT R153, R153, 0x1e40, R2, 0xf8, !PT ;  /* 0x00001e4099997812 */ /* 0x000fe200078ef802 */
[----:B------:R-:W-:Y:S01]  /*4860*/  IMAD.MOV.U32 R169, RZ, RZ, RZ ;  /* 0x000000ffffa97224 */ /* 0x000fe200078e00ff */
[----:B------:R-:W-:Y:S01]  /*4870*/  LOP3.LUT R167, R167, 0x60, RZ, 0xc0, !PT ;  /* 0x00000060a7a77812 */ /* 0x000fe200078ec0ff */
[----:B------:R-:W4:Y:S01]  /*4880*/  LDC R155, c[0x0][0xb20] ;  /* 0x0002c800ff9b7b82 */ /* 0x000f220000000800 */
[----:B------:R-:W3:Y:S01]  /*4890*/  LDS R0, [UR49+0x130] ;  /* 0x00013031ff007984 */ /* 0x000ee20008000800 */
[----:B------:R-:W-:Y:S01]  /*48a0*/  IMAD.MOV.U32 R159, RZ, RZ, RZ ;  /* 0x000000ffff9f7224 */ /* 0x000fe200078e00ff */
[----:B------:R-:W1:Y:S01]  /*48b0*/  LDCU.64 UR52, c[0x0][0x348] ;  /* 0x00006900ff3477ac */ /* 0x000e620008000a00 */
[----:B------:R-:W-:Y:S01]  /*48c0*/  IMAD.U32 R166, RZ, RZ, UR4 ;  /* 0x00000004ffa67e24 */ /* 0x000fe2000f8e00ff */
[----:B------:R-:W1:Y:S03]  /*48d0*/  LDCU.64 UR38, c[0x0][0x888] ;  /* 0x00011100ff2677ac */ /* 0x000e660008000a00 */
[----:B------:R-:W1:Y:S01]  /*48e0*/  LDC R73, c[0x0][0xb30] ;  /* 0x0002cc00ff497b82 */ /* 0x000e620000000800 */
[----:B------:R-:W1:Y:S01]  /*48f0*/  LDCU.64 UR44, c[0x0][0x890] ;  /* 0x00011200ff2c77ac */ /* 0x000e620008000a00 */
[----:B------:R-:W-:-:S06]  /*4900*/  UIADD3 UR48, UPT, UPT, UR49, 0x200, URZ ;  /* 0x0000020031307890 */ /* 0x000fcc000fffe0ff */
[----:B------:R-:W1:Y:S08]  /*4910*/  LDC.64 R148, c[0x0][0xb10] ;  /* 0x0002c400ff947b82 */ /* 0x000e700000000a00 */
[----:B------:R-:W1:Y:S08]  /*4920*/  LDC.64 R70, c[0x0][0xb18] ;  /* 0x0002c600ff467b82 */ /* 0x000e700000000a00 */
[----:B------:R-:W1:Y:S08]  /*4930*/  LDC.64 R68, c[0x0][0xb28] ;  /* 0x0002ca00ff447b82 */ /* 0x000e700000000a00 */
[----:B------:R-:W1:Y:S01]  /*4940*/  LDC.64 R146, c[0x0][0x8b0] ;  /* 0x00022c00ff927b82 */ /* 0x000e620000000a00 */
[----:B---3--:R-:W-:Y:S01]  /*4950*/  IMAD.IADD R79, R0, 0x1, R79 ;  /* 0x00000001004f7824 */ /* 0x008fe200078e024f */
[----:B------:R-:W-:-:S04]  /*4960*/  SHF.R.S32.HI R0, RZ, 0x4, R164 ;  /* 0x00000004ff007819 */ /* 0x000fc800000114a4 */
[----:B------:R-:W-:Y:S02]  /*4970*/  LEA.HI.SX32 R163, R165, R0, 0x1c ;  /* 0x00000000a5a37211 */ /* 0x000fe400078fe2ff */
[----:B------:R-:W3:Y:S08]  /*4980*/  LDC.64 R144, c[0x0][0x8a8] ;  /* 0x00022a00ff907b82 */ /* 0x000ef00000000a00 */
[----:B--2-4-:R-:W1:Y:S02]  /*4990*/  LDC R156, c[0x0][0x374] ;  /* 0x0000dd00ff9c7b82 */ /* 0x014e640000000800 */
.L_x_105:
[----:B------:R-:W-:Y:S02]  /*49a0*/  LEA R0, R169, UR49, 0x3 ;  /* 0x00000031a9007c11 */ /* 0x000fe4000f8e18ff */
[----:B------:R-:W-:Y:S02]  /*49b0*/  SHF.L.U32 R3, R161, 0x1f, RZ ;  /* 0x0000001fa1037819 */ /* 0x000fe400000006ff */
[----:B-1----:R-:W-:Y:S02]  /*49c0*/  LEA R16, R169, UR49, 0x4 ;  /* 0x00000031a9107c11 */ /* 0x002fe4000f8e20ff */
[----:B------:R-:W2:Y:S02]  /*49d0*/  SYNCS.PHASECHK.TRANS64.TRYWAIT P0, [R0+URZ+0x80], R3 ;  /* 0x00008003000075a7 */ /* 0x000ea400080011ff */
[----:B--2---:R-:W-:Y:S05]  /*49e0*/  @!P0 BRA `(.L_x_80) ;  /* 0x0000004000948947 */ /* 0x004fea0003800000 */
.L_x_143:
[----:B------:R-:W4:Y:S01]  /*49f0*/  LDC.64 R12, c[0x0][0xb10] ;  /* 0x0002c400ff0c7b82 */ /* 0x000f220000000a00 */
[----:B------:R-:W3:Y:S01]  /*4a00*/  LDS.128 R16, [R16+0x110] ;  /* 0x0001100010107984 */ /* 0x000ee20000000c00 */
[----:B-1----:R-:W-:Y:S01]  /*4a10*/  ISETP.NE.AND P1, PT, R73, 0x1, PT ;  /* 0x000000014900780c */ /* 0x002fe20003f25270 */
[----:B--2---:R-:W-:Y:S01]  /*4a20*/  VIADD R0, R0, 0x90 ;  /* 0x0000009000007836 */ /* 0x004fe20000000000 */
[----:B------:R-:W-:Y:S04]  /*4a30*/  ISETP.GE.AND P0, PT, R72, 0x1, PT ;  /* 0x000000014800780c */ /* 0x000fe80003f06270 */
[----:B------:R-:W1:Y:S01]  /*4a40*/  LDC.64 R10, c[0x0][0xb18] ;  /* 0x0002c600ff0a7b82 */ /* 0x000e620000000a00 */
[----:B------:R-:W-:Y:S01]  /*4a50*/  PRMT R0, RZ, 0x654, R0 ;  /* 0x00000654ff007816 */ /* 0x000fe20000000000 */
[----:B------:R-:W-:Y:S01]  /*4a60*/  @!PT LDS RZ, [RZ] ;  /* 0x00000000fffff984 */ /* 0x000fe20000000800 */
[----:B------:R-:W-:Y:S01]  /*4a70*/  @!PT LDS RZ, [RZ] ;  /* 0x00000000fffff984 */ /* 0x000fe20000000800 */
[----:B------:R-:W-:Y:S01]  /*4a80*/  @!PT LDS RZ, [RZ] ;  /* 0x00000000fffff984 */ /* 0x000fe20000000800 */
[----:B------:R-:W-:Y:S01]  /*4a90*/  @!PT LDS RZ, [RZ] ;  /* 0x00000000fffff984 */ /* 0x000fe20000000800 */
[----:B------:R2:W-:Y:S06]  /*4aa0*/  MEMBAR.ALL.CTA ;  /* 0x0000000000007992 */ /* 0x0005ec0000008000 */
[----:B--2---:R-:W2:Y:S01]  /*4ab0*/  FENCE.VIEW.ASYNC.S ;  /* 0x00000000000073c6 */ /* 0x004ea20000000000 */
[----:B------:R-:W1:Y:S08]  /*4ac0*/  @!P1 LDC R14, c[0x0][0xb20] ;  /* 0x0002c800ff0e9b82 */ /* 0x000e700000000800 */
[----:B------:R-:W1:Y:S01]  /*4ad0*/  @!P1 LDC R9, c[0x0][0xb0c] ;  /* 0x0002c300ff099b82 */ /* 0x000e620000000800 */
[----:B--2---:R2:W-:Y:S01]  /*4ae0*/  SYNCS.ARRIVE.TRANS64.RED.A1T0 RZ, [R0+URZ], RZ ;  /* 0x000000ff00ff79a7 */ /* 0x0045e200081004ff */
[----:B---3--:R-:W-:Y:S04]  /*4af0*/  LOP3.LUT P4, RZ, R18, 0x1, RZ, 0xc0, !PT ;  /* 0x0000000112ff7812 */ /* 0x008fe8000788c0ff */
[----:B------:R-:W-:Y:S09]  /*4b00*/  P2R R168, PR, RZ, 0x10 ;  /* 0x00000010ffa87803 */ /* 0x000ff20000000000 */
[----:B------:R-:W-:Y:S02]  /*4b10*/  @P4 MOV R77, R16 ;  /* 0x00000010004d4202 */ /* 0x000fe40000000f00 */
[----:B------:R-:W-:Y:S01]  /*4b20*/  @P4 LOP3.LUT R75, R17, 0xffff, RZ, 0xc0, !PT ;  /* 0x0000ffff114b4812 */ /* 0x000fe200078ec0ff */
[----:B--2-4-:R-:W-:Y:S06]  /*4b30*/  @!P0 BRA `(.L_x_81) ;  /* 0x0000000000a48947 */ /* 0x014fec0003800000 */
[----:B------:R-:W-:Y:S01]  /*4b40*/  IMAD.HI.U32 R24, R156, R71, RZ ;  /* 0x000000479c187227 */ /* 0x000fe200078e00ff */
[----:B------:R-:W-:Y:S02]  /*4b50*/  ISETP.NE.AND P0, PT, R70, 0x1, PT ;  /* 0x000000014600780c */ /* 0x000fe40003f05270 */
[----:B------:R-:W-:Y:S01]  /*4b60*/  ISETP.NE.AND P2, PT, R72, 0x1, PT ;  /* 0x000000014800780c */ /* 0x000fe20003f45270 */
[-C--:B------:R-:W-:Y:S01]  /*4b70*/  IMAD.HI.U32 R22, R157, R148.reuse, RZ ;  /* 0x000000949d167227 */ /* 0x080fe200078e00ff */
[----:B------:R-:W-:Y:S02]  /*4b80*/  SHF.R.U32.HI R23, RZ, R155, R24 ;  /* 0x0000009bff177219 */ /* 0x000fe40000011618 */
[----:B------:R-:W-:Y:S01]  /*4b90*/  ISETP.NE.AND P3, PT, R74, 0x1, PT ;  /* 0x000000014a00780c */ /* 0x000fe20003f65270 */
[----:B------:R-:W-:Y:S01]  /*4ba0*/  IMAD.HI.U32 R28, R75, R71, RZ ;  /* 0x000000474b1c7227 */ /* 0x000fe200078e00ff */
[----:B------:R-:W-:Y:S02]  /*4bb0*/  SHF.R.U32.HI R22, RZ, R149, R22 ;  /* 0x00000095ff167219 */ /* 0x000fe40000011616 */
[----:B------:R-:W-:Y:S01]  /*4bc0*/  SEL R3, R156, R23, !P0 ;  /* 0x000000179c037207 */ /* 0x000fe20004000000 */
[----:B------:R-:W-:Y:S01]  /*4bd0*/  IMAD.HI.U32 R26, R77, R148, RZ ;  /* 0x000000944d1a7227 */ /* 0x000fe200078e00ff */
[----:B------:R-:W-:Y:S03]  /*4be0*/  SEL R7, R157, R22, !P3 ;  /* 0x000000169d077207 */ /* 0x000fe60005800000 */
[-C--:B------:R-:W-:Y:S01]  /*4bf0*/  IMAD.HI.U32 R22, R3, R68.reuse, RZ ;  /* 0x0000004403167227 */ /* 0x080fe200078e00ff */
[----:B------:R-:W-:Y:S03]  /*4c00*/  SHF.R.U32.HI R26, RZ, R149, R26 ;  /* 0x00000095ff1a7219 */ /* 0x000fe6000001161a */
[----:B------:R-:W-:Y:S01]  /*4c10*/  IMAD.HI.U32 R24, R7, R68, RZ ;  /* 0x0000004407187227 */ /* 0x000fe200078e00ff */
[----:B------:R-:W-:Y:S02]  /*4c20*/  @P2 SHF.R.U32.HI R3, RZ, R69, R22 ;  /* 0x00000045ff032219 */ /* 0x000fe40000011616 */
[----:B------:R-:W-:Y:S02]  /*4c30*/  SHF.R.U32.HI R22, RZ, R155, R28 ;  /* 0x0000009bff167219 */ /* 0x000fe4000001161c */
[----:B------:R-:W-:Y:S01]  /*4c40*/  @P2 SHF.R.U32.HI R7, RZ, R69, R24 ;  /* 0x00000045ff072219 */ /* 0x000fe20000011618 */
[C---:B------:R-:W-:Y:S01]  /*4c50*/  IMAD R2, R72.reuse, R3, RZ ;  /* 0x0000000348027224 */ /* 0x040fe200078e02ff */
[----:B------:R-:W-:Y:S02]  /*4c60*/  SEL R5, R75, R22, !P0 ;  /* 0x000000164b057207 */ /* 0x000fe40004000000 */
[----:B------:R-:W-:Y:S01]  /*4c70*/  SEL R3, R77, R26, !P3 ;  /* 0x0000001a4d037207 */ /* 0x000fe20005800000 */
[----:B------:R-:W-:Y:S01]  /*4c80*/  IMAD R4, R72, R7, RZ ;  /* 0x0000000748047224 */ /* 0x000fe200078e02ff */
[C---:B------:R-:W-:Y:S01]  /*4c90*/  ISETP.GE.AND P0, PT, R5.reuse, R2, PT ;  /* 0x000000020500720c */ /* 0x040fe20003f06270 */
[----:B------:R-:W-:Y:S03]  /*4ca0*/  IMAD.HI.U32 R6, R5, R68, RZ ;  /* 0x0000004405067227 */ /* 0x000fe600078e00ff */
[----:B------:R-:W-:Y:S01]  /*4cb0*/  ISETP.GE.OR P0, PT, R3, R4, P0 ;  /* 0x000000040300720c */ /* 0x000fe20000706670 */
[----:B------:R-:W-:Y:S01]  /*4cc0*/  IMAD.MOV R4, RZ, RZ, -R3 ;  /* 0x000000ffff047224 */ /* 0x000fe200078e0a03 */
[-C--:B------:R-:W-:Y:S03]  /*4cd0*/  SHF.R.U32.HI R6, RZ, R69.reuse, R6 ;  /* 0x00000045ff067219 */ /* 0x080fe60000011606 */
[----:B------:R-:W-:Y:S01]  /*4ce0*/  IMAD R77, R74, R4, R77 ;  /* 0x000000044a4d7224 */ /* 0x000fe200078e024d */
[----:B------:R-:W-:Y:S05]  /*4cf0*/  SEL R15, R5, R6, !P2 ;  /* 0x00000006050f7207 */ /* 0x000fea0005000000 */
[----:B------:R-:W-:Y:S02]  /*4d00*/  IMAD.MOV R6, RZ, RZ, -R15 ;  /* 0x000000ffff067224 */ /* 0x000fe400078e0a0f */
[C---:B------:R-:W-:Y:S04]  /*4d10*/  @!P0 IMAD.HI.U32 R2, R3.reuse, R68, RZ ;  /* 0x0000004403028227 */ /* 0x040fe800078e00ff */
[----:B------:R-:W-:Y:S01]  /*4d20*/  IMAD R6, R72, R6, R5 ;  /* 0x0000000648067224 */ /* 0x000fe200078e0205 */
[----:B------:R-:W-:Y:S04]  /*4d30*/  @!P0 SHF.R.U32.HI R2, RZ, R69, R2 ;  /* 0x00000045ff028219 */ /* 0x000fe80000011602 */
[----:B------:R-:W-:Y:S02]  /*4d40*/  @!P0 SEL R0, R3, R2, !P2 ;  /* 0x0000000203008207 */ /* 0x000fe40005000000 */
[----:B------:R-:W-:Y:S02]  /*4d50*/  IADD3 R2, PT, PT, -R5, RZ, RZ ;  /* 0x000000ff05027210 */ /* 0x000fe40007ffe1ff */
[----:B------:R-:W-:Y:S01]  /*4d60*/  @!P0 IADD3 R8, PT, PT, R15, -R0, RZ ;  /* 0x800000000f088210 */ /* 0x000fe20007ffe0ff */
[----:B------:R-:W-:Y:S02]  /*4d70*/  @!P0 IMAD R0, R7, R6, R0 ;  /* 0x0000000607008224 */ /* 0x000fe400078e0200 */
[----:B------:R-:W-:Y:S02]  /*4d80*/  IMAD R75, R70, R2, R75 ;  /* 0x00000002464b7224 */ /* 0x000fe400078e024b */
[----:B------:R-:W-:Y:S02]  /*4d90*/  @!P0 IMAD R5, R8, R72, R3 ;  /* 0x0000004808058224 */ /* 0x000fe400078e0203 */
[----:B------:R-:W-:Y:S04]  /*4da0*/  @!P0 IMAD.MOV.U32 R3, RZ, RZ, R0 ;  /* 0x000000ffff038224 */ /* 0x000fe800078e0000 */
[----:B------:R-:W-:Y:S02]  /*4db0*/  IMAD R77, R3, R74, R77 ;  /* 0x0000004a034d7224 */ /* 0x000fe400078e024d */
[----:B------:R-:W-:Y:S07]  /*4dc0*/  IMAD R75, R5, R70, R75 ;  /* 0x00000046054b7224 */ /* 0x000fee00078e024b */
.L_x_81:
[----:B-1----:R-:W-:Y:S01]  /*4dd0*/  @!P1 ISETP.NE.AND P0, PT, R10, 0x1, PT ;  /* 0x000000010a00980c */ /* 0x002fe20003f05270 */
[----:B------:R-:W-:Y:S01]  /*4de0*/  @!P1 IMAD.HI.U32 R0, R77, R12, RZ ;  /* 0x0000000c4d009227 */ /* 0x000fe200078e00ff */
[----:B------:R-:W-:Y:S01]  /*4df0*/  @!P1 ISETP.NE.AND P2, PT, R9, 0x1, PT ;  /* 0x000000010900980c */ /* 0x000fe20003f45270 */
[----:B------:R-:W-:Y:S01]  /*4e00*/  ULOP3.LUT UP0, URZ, UR48, 0x1b0, URZ, 0xc0, !UPT ;  /* 0x000001b030ff7892 */ /* 0x000fe2000f80c0ff */
[----:B------:R-:W-:Y:S01]  /*4e10*/  R2UR UR42, R21 ;  /* 0x00000000152a72ca */ /* 0x000fe200000e0000 */
[----:B------:R-:W-:Y:S01]  /*4e20*/  @!P1 IMAD.HI.U32 R3, R75, R11, RZ ;  /* 0x0000000b4b039227 */ /* 0x000fe200078e00ff */
[----:B------:R-:W-:Y:S02]  /*4e30*/  @!P1 SHF.R.U32.HI R0, RZ, R13, R0 ;  /* 0x0000000dff009219 */ /* 0x000fe40000011600 */
[----:B------:R-:W-:Y:S01]  /*4e40*/  R2UR UR41, R20 ;  /* 0x00000000142972ca */ /* 0x000fe200000e0000 */
[----:B------:R-:W-:Y:S01]  /*4e50*/  VIADD R169, R169, 0x1 ;  /* 0x00000001a9a97836 */ /* 0x000fe20000000000 */
[----:B------:R-:W-:Y:S02]  /*4e60*/  @!P1 SHF.R.U32.HI R2, RZ, R14, R3 ;  /* 0x0000000eff029219 */ /* 0x000fe40000011603 */
[----:B------:R-:W-:Y:S02]  /*4e70*/  @!P1 SEL R3, R77, R0, !P2 ;  /* 0x000000004d039207 */ /* 0x000fe40005000000 */
[----:B------:R-:W-:Y:S02]  /*4e80*/  @!P1 SEL R2, R75, R2, !P0 ;  /* 0x000000024b029207 */ /* 0x000fe40004000000 */
[----:B------:R-:W-:Y:S01]  /*4e90*/  @P4 SHF.R.U32.HI R158, RZ, 0x10, R17 ;  /* 0x00000010ff9e4819 */ /* 0x000fe20000011611 */
[----:B------:R-:W-:Y:S02]  /*4ea0*/  USHF.L.U32 UR42, UR42, 0x7, URZ ;  /* 0x000000072a2a7899 */ /* 0x000fe400080006ff */
[----:B------:R-:W-:Y:S02]  /*4eb0*/  @!P1 IMAD.IADD R0, R2, 0x1, -R3 ;  /* 0x0000000102009824 */ /* 0x000fe400078e0a03 */
[----:B------:R-:W-:Y:S01]  /*4ec0*/  @!P1 IMAD.IADD R2, R3, 0x1, -R2 ;  /* 0x0000000103029824 */ /* 0x000fe200078e0a02 */
[----:B------:R-:W-:Y:S01]  /*4ed0*/  USHF.L.U32 UR41, UR41, 0x7, URZ ;  /* 0x0000000729297899 */ /* 0x000fe200080006ff */
[----:B------:R-:W-:Y:S02]  /*4ee0*/  @!P1 IMAD R77, R0, R9, R77 ;  /* 0x00000009004d9224 */ /* 0x000fe400078e024d */
[----:B------:R-:W-:Y:S01]  /*4ef0*/  @!P1 IMAD R75, R2, R10, R75 ;  /* 0x0000000a024b9224 */ /* 0x000fe200078e024b */
[----:B------:R-:W-:Y:S08]  /*4f00*/  BRA.U !UP0, `(.L_x_82) ;  /* 0x0000000108407547 */ /* 0x000ff0000b800000 */
[----:B------:R-:W1:Y:S01]  /*4f10*/  LDCU.64 UR8, c[0x4][0x80] ;  /* 0x01001000ff0877ac */ /* 0x000e620008000a00 */
[----:B------:R-:W-:Y:S01]  /*4f20*/  MOV R3, 0x0 ;  /* 0x0000000000037802 */ /* 0x000fe20000000f00 */
[----:B------:R-:W-:Y:S02]  /*4f30*/  HFMA2 R12, -RZ, RZ, 0, 5.9604644775390625e-08 ;  /* 0x00000001ff0c7431 */ /* 0x000fe400000001ff */
[----:B------:R-:W-:Y:S02]  /*4f40*/  IMAD.MOV.U32 R8, RZ, RZ, 0x70 ;  /* 0x00000070ff087424 */ /* 0x000fe400078e00ff */
[----:B------:R-:W-:Y:S01]  /*4f50*/  IMAD.MOV.U32 R13, RZ, RZ, RZ ;  /* 0x000000ffff0d7224 */ /* 0x000fe200078e00ff */
[----:B------:R-:W2:Y:S01]  /*4f60*/  LDCU.64 UR6, c[0x4][0x88] ;  /* 0x01001100ff0677ac */ /* 0x000ea20008000a00 */
[----:B------:R-:W3:Y:S01]  /*4f70*/  LDC.64 R2, c[0x4][R3] ;  /* 0x0100000003027b82 */ /* 0x000ee20000000a00 */
[----:B------:R-:W4:Y:S01]  /*4f80*/  LDCU.64 UR4, c[0x4][0x8] ;  /* 0x01000100ff0477ac */ /* 0x000f220008000a00 */
[----:B-1----:R-:W-:Y:S01]  /*4f90*/  MOV R5, UR9 ;  /* 0x0000000900057c02 */ /* 0x002fe20008000f00 */
[----:B------:R-:W-:Y:S01]  /*4fa0*/  IMAD.U32 R4, RZ, RZ, UR8 ;  /* 0x00000008ff047e24 */ /* 0x000fe2000f8e00ff */
[----:B--2---:R-:W-:Y:S01]  /*4fb0*/  MOV R7, UR7 ;  /* 0x0000000700077c02 */ /* 0x004fe20008000f00 */
[----:B------:R-:W-:Y:S01]  /*4fc0*/  IMAD.U32 R6, RZ, RZ, UR6 ;  /* 0x00000006ff067e24 */ /* 0x000fe2000f8e00ff */
[----:B----4-:R-:W-:Y:S01]  /*4fd0*/  MOV R11, UR5 ;  /* 0x00000005000b7c02 */ /* 0x010fe20008000f00 */
[----:B------:R-:W-:Y:S02]  /*4fe0*/  IMAD.U32 R10, RZ, RZ, UR4 ;  /* 0x00000004ff0a7e24 */ /* 0x000fe4000f8e00ff */
[----:B------:R-:W-:Y:S07]  /*4ff0*/  LEPC R20, `(.L_x_82) ;  /* 0x000000001014794e */ /* 0x000fee0000000000 */
[----:B---3-5:R-:W-:Y:S05]  /*5000*/  CALL.ABS.NOINC R2 ;  /* 0x0000000002007343 */ /* 0x028fea0003c00000 */
.L_x_82:
[----:B------:R-:W-:Y:S01]  /*5010*/  LOP3.LUT P0, RZ, R166, 0x1b0, RZ, 0xc0, !PT ;  /* 0x000001b0a6ff7812 */ /* 0x000fe2000780c0ff */
[----:B------:R-:W-:Y:S11]  /*5020*/  BSSY.RECONVERGENT B6, `(.L_x_83) ;  /* 0x0000013000067945 */ /* 0x000ff60003800200 */
[----:B------:R-:W-:Y:S01]  /*5030*/  @!UPT UIADD3 URZ, UPT, UPT, URZ, URZ, URZ ;  /* 0x000000fffffff290 */ /* 0x000fe2000fffe0ff */
[----:B------:R-:W-:Y:S05]  /*5040*/  @!P0 BRA `(.L_x_84) ;  /* 0x0000000000408947 */ /* 0x000fea0003800000 */
        /* <DEDUP_REMOVED lines=16> */
.L_x_84:
[----:B------:R-:W-:Y:S05]  /*5150*/  BSYNC.RECONVERGENT B6 ;  /* 0x0000000000067941 */ /* 0x000fea0003800200 */
.L_x_83:
[----:B------:R-:W-:Y:S01]  /*5160*/  ISETP.NE.U32.AND P4, PT, R146, RZ, PT ;  /* 0x000000ff9200720c */ /* 0x000fe20003f85070 */
[----:B------:R-:W-:Y:S01]  /*5170*/  UISETP.NE.AND UP2, UPT, UR50, URZ, UPT ;  /* 0x000000ff3200728c */ /* 0x000fe2000bf45270 */
[----:B------:R-:W-:Y:S01]  /*5180*/  ISETP.NE.U32.AND P2, PT, RZ, UR38, PT ;  /* 0x00000026ff007c0c */ /* 0x000fe2000bf45070 */
[----:B------:R-:W-:Y:S01]  /*5190*/  UISETP.NE.U32.AND UP1, UPT, UR44, URZ, UPT ;  /* 0x000000ff2c00728c */ /* 0x000fe2000bf25070 */
[----:B------:R-:W-:Y:S01]  /*51a0*/  ISETP.NE.AND.EX P4, PT, R147, RZ, PT, P4 ;  /* 0x000000ff9300720c */ /* 0x000fe20003f85340 */
[----:B------:R-:W-:Y:S01]  /*51b0*/  UPLOP3.LUT UP0, UPT, UPT, UPT, UPT, 0x40, 0x4 ;  /* 0x000000000004789c */ /* 0x000fe20003f0e870 */
[----:B------:R-:W-:Y:S01]  /*51c0*/  ISETP.NE.AND.EX P2, PT, RZ, UR39, PT, P2 ;  /* 0x00000027ff007c0c */ /* 0x000fe2000bf45320 */
[----:B------:R-:W-:Y:S01]  /*51d0*/  UISETP.NE.AND.EX UP1, UPT, UR45, URZ, UPT, UP1 ;  /* 0x000000ff2d00728c */ /* 0x000fe2000bf25310 */
[----:B------:R-:W-:Y:S04]  /*51e0*/  PLOP3.LUT P1, PT, PT, PT, UP2, 0x80, 0x8 ;  /* 0x000000000008781c */ /* 0x000fe80003f2f028 */
[----:B------:R-:W-:Y:S06]  /*51f0*/  @UP2 UPLOP3.LUT UP0, UPT, UPT, UPT, UP1, 0x80, 0x8 ;  /* 0x000000000008289c */ /* 0x000fec0003f0f010 */
[----:B------:R-:W-:Y:S01]  /*5200*/  PLOP3.LUT P0, PT, PT, PT, UP0, 0x80, 0x8 ;  /* 0x000000000008781c */ /* 0x000fe20003f0f008 */
[----:B------:R-:W-:Y:S01]  /*5210*/  @!UPT UIADD3 URZ, UPT, UPT, URZ, URZ, URZ ;  /* 0x000000fffffff290 */ /* 0x000fe2000fffe0ff */
[----:B------:R-:W-:Y:S11]  /*5220*/  BRA.U !UP1, `(.L_x_85) ;  /* 0x0000000109387547 */ /* 0x000ff6000b800000 */
[----:B------:R-:W-:Y:S01]  /*5230*/  UISETP.NE.U32.AND UP0, UPT, UR38, URZ, UPT ;  /* 0x000000ff2600728c */ /* 0x000fe2000bf05070 */
[----:B------:R-:W-:Y:S02]  /*5240*/  HFMA2 R0, -RZ, RZ, 0, 5.9604644775390625e-08 ;  /* 0x00000001ff007431 */ /* 0x000fe400000001ff */
[----:B------:R-:W-:Y:S01]  /*5250*/  IMAD.MOV.U32 R151, RZ, RZ, 0x1 ;  /* 0x00000001ff977424 */ /* 0x000fe200078e00ff */
[----:B------:R-:W-:Y:S06]  /*5260*/  UISETP.NE.AND.EX UP0, UPT, UR39, URZ, UPT, UP0 ;  /* 0x000000ff2700728c */ /* 0x000fec000bf05300 */
[----:B------:R-:W-:Y:S05]  /*5270*/  PLOP3.LUT P3, PT, PT, PT, UP0, 0x80, 0x8 ;  /* 0x000000000008781c */ /* 0x000fea0003f6f008 */
[----:B------:R-:W1:Y:S01]  /*5280*/  @UP0 LDCU.64 UR6, c[0x0][0x888] ;  /* 0x00011100ff0607ac */ /* 0x000e620008000a00 */
[----:B------:R-:W-:Y:S07]  /*5290*/  @UP0 UIMAD UR4, UR36, UR44, URZ ;  /* 0x0000002c240402a4 */ /* 0x000fee000f8e02ff */
[----:B------:R-:W-:Y:S01]  /*52a0*/  @!P3 PRMT R151, R0, 0x7610, R151 ;  /* 0x000076100097b816 */ /* 0x000fe20000000097 */
[----:B-1----:R-:W-:Y:S03]  /*52b0*/  @UP0 UIMAD.WIDE UR6, UR4, 0x4, UR6 ;  /* 0x00000004040608a5 */ /* 0x002fe6000f8e0206 */
[----:B------:R-:W1:Y:S03]  /*52c0*/  @!UP0 LDCU UR4, c[0x0][0x880] ;  /* 0x00011000ff0487ac */ /* 0x000e660008000800 */
[----:B------:R-:W-:Y:S01]  /*52d0*/  IMAD.U32 R2, RZ, RZ, UR6 ;  /* 0x00000006ff027e24 */ /* 0x000fe2000f8e00ff */
[----:B------:R-:W-:Y:S05]  /*52e0*/  MOV R3, UR7 ;  /* 0x0000000700037c02 */ /* 0x000fea0008000f00 */
[----:B-----5:R2:W5:Y:S02]  /*52f0*/  @P3 LDG.E R82, desc[UR46][R2.64] ;  /* 0x0000002e02523981 */ /* 0x020564000c1e1900 */
[----:B-12---:R-:W-:Y:S02]  /*5300*/  @!P3 IMAD.U32 R82, RZ, RZ, UR4 ;  /* 0x00000004ff52be24 */ /* 0x006fe4000f8e00ff */
.L_x_85:
[----:B------:R-:W-:Y:S05]  /*5310*/  @!P4 BRA `(.L_x_86) ;  /* 0x000000000020c947 */ /* 0x000fea0003800000 */
[----:B------:R-:W-:Y:S04]  /*5320*/  ISETP.NE.U32.AND P3, PT, R144, RZ, PT ;  /* 0x000000ff9000720c */ /* 0x000fe80003f65070 */
[----:B------:R-:W-:Y:S11]  /*5330*/  ISETP.NE.AND.EX P3, PT, R145, RZ, PT, P3 ;  /* 0x000000ff9100720c */ /* 0x000ff60003f65330 */
[----:B------:R-:W-:Y:S02]  /*5340*/  @!UPT UIADD3 URZ, UPT, UPT, URZ, URZ, URZ ;  /* 0x000000fffffff290 */ /* 0x000fe4000fffe0ff */
[----:B------:R-:W1:Y:S01]  /*5350*/  @P3 LDC.64 R2, c[0x0][0x8a8] ;  /* 0x00022a00ff023b82 */ /* 0x000e620000000a00 */
[----:B------:R-:W-:Y:S04]  /*5360*/  @P3 IMAD R0, R146, UR36, RZ ;  /* 0x0000002492003c24 */ /* 0x000fe8000f8e02ff */
[----:B-1----:R-:W-:Y:S05]  /*5370*/  @P3 IMAD.WIDE R2, R0, 0x4, R2 ;  /* 0x0000000400023825 */ /* 0x002fea00078e0202 */
[----:B-----5:R1:W5:Y:S02]  /*5380*/  @P3 LDG.E R78, desc[UR46][R2.64] ;  /* 0x0000002e024e3981 */ /* 0x020364000c1e1900 */
[----:B-1----:R-:W2:Y:S02]  /*5390*/  @!P3 LDC R78, c[0x0][0x8a0] ;  /* 0x00022800ff4ebb82 */ /* 0x002ea40000000800 */
.L_x_86:
[----:B-----5:R-:W-:Y:S01]  /*53a0*/  ISETP.NE.AND P4, PT, R82, RZ, PT ;  /* 0x000000ff5200720c */ /* 0x020fe20003f85270 */
[----:B------:R-:W-:Y:S01]  /*53b0*/  BSSY B1, `(.L_x_87) ;  /* 0x0000048000017945 */ /* 0x000fe20003800000 */
[----:B------:R-:W-:Y:S01]  /*53c0*/  SEL R7, RZ, 0xffffffff, P2 ;  /* 0xffffffffff077807 */ /* 0x000fe20001000000 */
[----:B------:R-:W-:Y:S01]  /*53d0*/  IMAD.MOV.U32 R117, RZ, RZ, 0x1 ;  /* 0x00000001ff757424 */ /* 0x000fe200078e00ff */
[----:B------:R-:W-:Y:S01]  /*53e0*/  LOP3.LUT P3, RZ, R151, 0xff, RZ, 0xc0, !PT ;  /* 0x000000ff97ff7812 */ /* 0x000fe2000786c0ff */
[----:B------:R-:W-:Y:S01]  /*53f0*/  IMAD R80, R76, 0x80, R79 ;  /* 0x000000804c507824 */ /* 0x000fe200078e024f */
[----:B------:R-:W-:Y:S02]  /*5400*/  @P1 SEL R0, RZ, 0xffffffff, P4 ;  /* 0xffffffffff001807 */ /* 0x000fe40002000000 */
[----:B------:R-:W-:Y:S02]  /*5410*/  CS2R R98, SRZ ;  /* 0x0000000000627805 */ /* 0x000fe4000001ff00 */
[----:B------:R-:W-:Y:S02]  /*5420*/  LEA R3, R160, UR49, 0x3 ;  /* 0x00000031a0037c11 */ /* 0x000fe4000f8e18ff */
[----:B------:R-:W-:Y:S02]  /*5430*/  CS2R R96, SRZ ;  /* 0x0000000000607805 */ /* 0x000fe4000001ff00 */
[----:B------:R-:W-:Y:S02]  /*5440*/  @P0 SEL R0, R7, R0, !P3 ;  /* 0x0000000007000207 */ /* 0x000fe40005800000 */
[----:B------:R-:W-:Y:S02]  /*5450*/  CS2R R94, SRZ ;  /* 0x00000000005e7805 */ /* 0x000fe4000001ff00 */
[----:B------:R-:W-:Y:S02]  /*5460*/  LEA R116, R76, UR49, 0x3 ;  /* 0x000000314c747c11 */ /* 0x000fe4000f8e18ff */
[----:B------:R-:W-:Y:S02]  /*5470*/  CS2R R92, SRZ ;  /* 0x00000000005c7805 */ /* 0x000fe4000001ff00 */
[----:B------:R-:W-:Y:S02]  /*5480*/  @P1 LOP3.LUT R0, R0, 0x1, RZ, 0xc0, !PT ;  /* 0x0000000100001812 */ /* 0x000fe400078ec0ff */
[----:B------:R-:W-:Y:S02]  /*5490*/  CS2R R90, SRZ ;  /* 0x00000000005a7805 */ /* 0x000fe4000001ff00 */
[----:B------:R-:W-:Y:S02]  /*54a0*/  SHF.L.U32 R5, R162, 0x1f, RZ ;  /* 0x0000001fa2057819 */ /* 0x000fe400000006ff */
[----:B------:R-:W-:Y:S02]  /*54b0*/  CS2R R88, SRZ ;  /* 0x0000000000587805 */ /* 0x000fe4000001ff00 */
[----:B------:R-:W-:Y:S02]  /*54c0*/  ISETP.NE.U32.OR P6, PT, R0, 0x1, !P1 ;  /* 0x000000010000780c */ /* 0x000fe40004fc5470 */
[----:B------:R-:W-:Y:S02]  /*54d0*/  CS2R R102, SRZ ;  /* 0x0000000000667805 */ /* 0x000fe4000001ff00 */
[----:B------:R-:W-:Y:S02]  /*54e0*/  PLOP3.LUT P2, PT, PT, PT, UP1, 0x80, 0x8 ;  /* 0x000000000008781c */ /* 0x000fe40003f4f018 */
[----:B------:R-:W-:Y:S02]  /*54f0*/  CS2R R100, SRZ ;  /* 0x0000000000647805 */ /* 0x000fe4000001ff00 */
[----:B------:R-:W-:Y:S02]  /*5500*/  SEL R0, RZ, 0xffffffff, P4 ;  /* 0xffffffffff007807 */ /* 0x000fe40002000000 */
[----:B------:R-:W-:Y:S03]  /*5510*/  P2R R104, PR, RZ, 0x40 ;  /* 0x00000040ff687803 */ /* 0x000fe60000000000 */
[----:B------:R-:W-:Y:S04]  /*5520*/  @P6 SHF.L.U32 R2, R159, 0x1f, RZ ;  /* 0x0000001f9f026819 */ /* 0x000fe800000006ff */
[----:B------:R-:W-:Y:S01]  /*5530*/  @P2 SEL R0, R7, R0, !P3 ;  /* 0x0000000007002207 */ /* 0x000fe20005800000 */
[----:B------:R-:W1:Y:S03]  /*5540*/  @P6 SYNCS.PHASECHK.TRANS64.TRYWAIT P1, [R3+URZ+0x50], R2 ;  /* 0x00005002030065a7 */ /* 0x000e6600080211ff */
[----:B------:R-:W-:Y:S04]  /*5550*/  LOP3.LUT R0, R0, 0x1, RZ, 0xc0, !PT ;  /* 0x0000000100007812 */ /* 0x000fe800078ec0ff */
[----:B------:R-:W-:Y:S04]  /*5560*/  ISETP.NE.U32.AND P5, PT, R0, 0x1, PT ;  /* 0x000000010000780c */ /* 0x000fe80003fa5070 */
[----:B------:R-:W-:Y:S01]  /*5570*/  P2R R118, PR, RZ, 0x20 ;  /* 0x00000020ff767803 */ /* 0x000fe20000000000 */
[----:B------:R3:W4:Y:S01]  /*5580*/  SYNCS.PHASECHK.TRANS64.TRYWAIT P0, [R116+URZ+0xa0], R5 ;  /* 0x0000a005740075a7 */ /* 0x00072200080011ff */
[----:B-1----:R-:W-:Y:S01]  /*5590*/  @P6 SEL R117, RZ, 0x1, !P1 ;  /* 0x00000001ff756807 */ /* 0x002fe20004800000 */
[----:B---3--:R-:W-:Y:S06]  /*55a0*/  @!P6 BRA `(.L_x_88) ;  /* 0x0000000000a0e947 */ /* 0x008fec0003800000 */
[----:B------:R-:W-:Y:S01]  /*55b0*/  @P5 IMAD R7, R160, 0x2000, R153 ;  /* 0x00002000a0075824 */ /* 0x000fe200078e0299 */
[----:B------:R-:W-:Y:S01]  /*55c0*/  ISETP.NE.AND P1, PT, R117, RZ, PT ;  /* 0x000000ff7500720c */ /* 0x000fe20003f25270 */
[----:B------:R-:W-:Y:S01]  /*55d0*/  BSSY B0, `(.L_x_89) ;  /* 0x0000011000007945 */ /* 0x000fe20003800000 */
[----:B------:R-:W-:Y:S01]  /*55e0*/  CS2R R102, SRZ ;  /* 0x0000000000667805 */ /* 0x000fe2000001ff00 */
[----:B------:R-:W-:Y:S01]  /*55f0*/  @P5 VIADD R2, R7, UR49 ;  /* 0x0000003107025c36 */ /* 0x000fe20008000000 */
[----:B------:R-:W-:Y:S02]  /*5600*/  CS2R R100, SRZ ;  /* 0x0000000000647805 */ /* 0x000fe4000001ff00 */
[----:B------:R-:W-:Y:S02]  /*5610*/  CS2R R90, SRZ ;  /* 0x00000000005a7805 */ /* 0x000fe4000001ff00 */
[----:B------:R-:W-:Y:S01]  /*5620*/  CS2R R88, SRZ ;  /* 0x0000000000587805 */ /* 0x000fe2000001ff00 */
[--C-:B------:R-:W-:Y:S01]  /*5630*/  @P5 IMAD.IADD R6, R165, 0x1, R2.reuse ;  /* 0x00000001a5065824 */ /* 0x100fe200078e0202 */
[----:B------:R-:W-:Y:S01]  /*5640*/  CS2R R94, SRZ ;  /* 0x00000000005e7805 */ /* 0x000fe2000001ff00 */
[--C-:B------:R-:W-:Y:S01]  /*5650*/  @P5 IMAD.IADD R4, R164, 0x1, R2.reuse ;  /* 0x00000001a4045824 */ /* 0x100fe200078e0202 */
[----:B------:R-:W-:Y:S01]  /*5660*/  CS2R R92, SRZ ;  /* 0x00000000005c7805 */ /* 0x000fe2000001ff00 */
[----:B------:R-:W-:Y:S01]  /*5670*/  @P5 IMAD R2, R163, 0x10, R2 ;  /* 0x00000010a3025824 */ /* 0x000fe200078e0202 */
[----:B------:R-:W-:Y:S02]  /*5680*/  CS2R R98, SRZ ;  /* 0x0000000000627805 */ /* 0x000fe4000001ff00 */
[----:B------:R-:W-:Y:S01]  /*5690*/  CS2R R96, SRZ ;  /* 0x0000000000607805 */ /* 0x000fe2000001ff00 */
[----:B------:R-:W-:Y:S06]  /*56a0*/  @P1 BRA `(.L_x_90) ;  /* 0x00000000000c1947 */ /* 0x000fec0003800000 */
[----:B------:R-:W-:Y:S04]  /*56b0*/  SHF.L.U32 R0, R159, 0x1f, RZ ;  /* 0x0000001f9f007819 */ /* 0x000fe800000006ff */
[----:B------:R-:W1:Y:S02]  /*56c0*/  SYNCS.PHASECHK.TRANS64.TRYWAIT P1, [R3+URZ+0x50], R0 ;  /* 0x00005000030075a7 */ /* 0x000e6400080211ff */
[----:B-1----:R-:W-:Y:S05]  /*56d0*/  @!P1 BRA `(.L_x_91) ;  /* 0x00000034006c9947 */ /* 0x002fea0003800000 */
.L_x_90:
[----:B------:R-:W-:Y:S05]  /*56e0*/  BSYNC B0 ;  /* 0x0000000000007941 */ /* 0x000fea0003800000 */
.L_x_89:
[----:B------:R-:W-:Y:S01]  /*56f0*/  ISETP.NE.AND P1, PT, R118, RZ, PT ;  /* 0x000000ff7600720c */ /* 0x000fe20003f25270 */
[----:B-1----:R-:W-:Y:S02]  /*5700*/  VIADD R3, R3, 0x60 ;  /* 0x0000006003037836 */ /* 0x002fe40000000000 */
[----:B------:R-:W-:Y:S02]  /*5710*/  IMAD.U32 R0, RZ, RZ, UR37 ;  /* 0x00000025ff007e24 */ /* 0x000fe4000f8e00ff */
[----:B------:R-:W-:Y:S03]  /*5720*/  VIADD R160, R160, 0x1 ;  /* 0x00000001a0a07836 */ /* 0x000fe60000000000 */
[----:B------:R-:W-:Y:S05]  /*5730*/  PRMT R0, R0, 0x654, R3 ;  /* 0x0000065400007816 */ /* 0x000fea0000000003 */
[----:B------:R1:W3:Y:S04]  /*5740*/  @P1 LDS.128 R100, [R7+UR49+0x200] ;  /* 0x0002003107641984 */ /* 0x0002e80008000c00 */
[----:B------:R1:W1:Y:S04]  /*5750*/  @P1 LDS.128 R88, [R6+0x200] ;  /* 0x0002000006581984 */ /* 0x0002680000000c00 */
[----:B------:R1:W1:Y:S04]  /*5760*/  @P1 LDS.128 R92, [R4+0x200] ;  /* 0x00020000045c1984 */ /* 0x0002680000000c00 */
[----:B------:R1:W1:Y:S01]  /*5770*/  @P1 LDS.128 R96, [R2+0x200] ;  /* 0x0002000002601984 */ /* 0x0002620000000c00 */
[C---:B------:R-:W-:Y:S01]  /*5780*/  ISETP.NE.AND P1, PT, R160.reuse, 0x2, PT ;  /* 0x00000002a000780c */ /* 0x040fe20003f25270 */
[----:B------:R-:W-:Y:S01]  /*5790*/  @!PT LDS RZ, [RZ] ;  /* 0x00000000fffff984 */ /* 0x000fe20000000800 */
[----:B------:R-:W-:Y:S01]  /*57a0*/  @!PT LDS RZ, [RZ] ;  /* 0x00000000fffff984 */ /* 0x000fe20000000800 */
[----:B------:R-:W-:Y:S01]  /*57b0*/  @!PT LDS RZ, [RZ] ;  /* 0x00000000fffff984 */ /* 0x000fe20000000800 */
[----:B------:R-:W-:Y:S01]  /*57c0*/  @!PT LDS RZ, [RZ] ;  /* 0x00000000fffff984 */ /* 0x000fe20000000800 */
[----:B------:R5:W-:Y:S06]  /*57d0*/  MEMBAR.ALL.CTA ;  /* 0x0000000000007992 */ /* 0x000bec0000008000 */
[----:B-----5:R-:W5:Y:S01]  /*57e0*/  FENCE.VIEW.ASYNC.S ;  /* 0x00000000000073c6 */ /* 0x020f620000000000 */
[----:B------:R-:W-:Y:S01]  /*57f0*/  SEL R160, R160, RZ, P1 ;  /* 0x000000ffa0a07207 */ /* 0x000fe20000800000 */
[----:B-----5:R5:W-:Y:S02]  /*5800*/  SYNCS.ARRIVE.TRANS64.RED.A1T0 RZ, [R0+URZ], RZ ;  /* 0x000000ff00ff79a7 */ /* 0x020be400081004ff */
[----:B-----5:R-:W-:Y:S04]  /*5810*/  SEL R0, RZ, 0x1, P1 ;  /* 0x00000001ff007807 */ /* 0x020fe80000800000 */
[----:B---3--:R-:W-:Y:S02]  /*5820*/  LOP3.LUT R159, R159, R0, RZ, 0x3c, !PT ;  /* 0x000000009f9f7212 */ /* 0x008fe400078e3cff */
.L_x_88:
[----:B------:R-:W-:Y:S05]  /*5830*/  BSYNC B1 ;  /* 0x0000000000017941 */ /* 0x000fea0003800000 */
.L_x_87:
[----:B------:R-:W-:Y:S04]  /*5840*/  SHF.R.U32.HI R3, RZ, 0x15, R80 ;  /* 0x00000015ff037819 */ /* 0x000fe80000011650 */
[----:B------:R-:W-:Y:S01]  /*5850*/  LOP3.LUT P1, RZ, R3, 0x3, R154, 0x48, !PT ;  /* 0x0000000303ff7812 */ /* 0x000fe2000782489a */
[----:B------:R-:W-:Y:S01]  /*5860*/  @!UPT UIADD3 URZ, UPT, UPT, URZ, URZ, URZ ;  /* 0x000000fffffff290 */ /* 0x000fe2000fffe0ff */
[----:B----4-:R-:W-:Y:S11]  /*5870*/  @P0 BRA `(.L_x_92) ;  /* 0x0000000000080947 */ /* 0x010ff60003800000 */
[----:B------:R-:W3:Y:S02]  /*5880*/  SYNCS.PHASECHK.TRANS64.TRYWAIT P0, [R116+URZ+0xa0], R5 ;  /* 0x0000a005740075a7 */ /* 0x000ee400080011ff */
[----:B---3--:R-:W-:Y:S05]  /*5890*/  @!P0 BRA `(.L_x_93) ;  /* 0x0000003400108947 */ /* 0x008fea0003800000 */
.L_x_92:
[----:B------:R-:W-:Y:S05]  /*58a0*/  @!P1 BRA `(.L_x_94) ;  /* 0x0000000000409947 */ /* 0x000fea0003800000 */
[----:B------:R-:W3:Y:S01]  /*58b0*/  LDCU.64 UR8, c[0x4][0x70] ;  /* 0x01000e00ff0877ac */ /* 0x000ee20008000a00 */
[----:B------:R-:W-:Y:S01]  /*58c0*/  MOV R3, 0x0 ;  /* 0x0000000000037802 */ /* 0x000fe20000000f00 */
[----:B------:R-:W-:Y:S02]  /*58d0*/  HFMA2 R12, -RZ, RZ, 0, 5.9604644775390625e-08 ;  /* 0x00000001ff0c7431 */ /* 0x000fe400000001ff */
[----:B------:R-:W-:Y:S02]  /*58e0*/  IMAD.MOV.U32 R8, RZ, RZ, 0x192 ;  /* 0x00000192ff087424 */ /* 0x000fe400078e00ff */
[----:B------:R-:W-:Y:S01]  /*58f0*/  IMAD.MOV.U32 R13, RZ, RZ, RZ ;  /* 0x000000ffff0d7224 */ /* 0x000fe200078e00ff */
[----:B------:R-:W4:Y:S01]  /*5900*/  LDCU.64 UR6, c[0x4][0x78] ;  /* 0x01000f00ff0677ac */ /* 0x000f220008000a00 */
[----:B-1----:R-:W1:Y:S01]  /*5910*/  LDC.64 R2, c[0x4][R3] ;  /* 0x0100000003027b82 */ /* 0x002e620000000a00 */
[----:B------:R-:W5:Y:S01]  /*5920*/  LDCU.64 UR4, c[0x4][0x10] ;  /* 0x01000200ff0477ac */ /* 0x000f620008000a00 */
[----:B---3--:R-:W-:Y:S01]  /*5930*/  MOV R5, UR9 ;  /* 0x0000000900057c02 */ /* 0x008fe20008000f00 */
[----:B------:R-:W-:Y:S01]  /*5940*/  IMAD.U32 R4, RZ, RZ, UR8 ;  /* 0x00000008ff047e24 */ /* 0x000fe2000f8e00ff */
[----:B----4-:R-:W-:Y:S01]  /*5950*/  MOV R7, UR7 ;  /* 0x0000000700077c02 */ /* 0x010fe20008000f00 */
[----:B------:R-:W-:Y:S01]  /*5960*/  IMAD.U32 R6, RZ, RZ, UR6 ;  /* 0x00000006ff067e24 */ /* 0x000fe2000f8e00ff */
[----:B-----5:R-:W-:Y:S01]  /*5970*/  MOV R11, UR5 ;  /* 0x00000005000b7c02 */ /* 0x020fe20008000f00 */
[----:B------:R-:W-:Y:S02]  /*5980*/  IMAD.U32 R10, RZ, RZ, UR4 ;  /* 0x00000004ff0a7e24 */ /* 0x000fe4000f8e00ff */
[----:B------:R-:W-:Y:S07]  /*5990*/  LEPC R20, `(.L_x_94) ;  /* 0x000000001014794e */ /* 0x000fee0000000000 */
[----:B-12---:R-:W-:Y:S05]  /*59a0*/  CALL.ABS.NOINC R2 ;  /* 0x0000000002007343 */ /* 0x006fea0003c00000 */
.L_x_94:
[----:B------:R-:W-:Y:S01]  /*59b0*/  SHF.L.U32 R83, R100, 0x10, RZ ;  /* 0x0000001064537819 */ /* 0x000fe200000006ff */
[----:B------:R-:W-:Y:S05]  /*59c0*/  WARPSYNC.ALL ;  /* 0x0000000000007948 */ /* 0x000fea0003800000 */
[----:B------:R-:W-:Y:S01]  /*59d0*/  R2UR UR4, R80 ;  /* 0x00000000500472ca */ /* 0x000fe200000e0000 */
[----:B------:R-:W-:Y:S01]  /*59e0*/  BSSY.RECONVERGENT B0, `(.L_x_95) ;  /* 0x0000121000007945 */ /* 0x000fe20003800200 */
[----:B------:R-:W-:Y:S02]  /*59f0*/  ISETP.NE.AND P6, PT, R104, RZ, PT ;  /* 0x000000ff6800720c */ /* 0x000fe40003fc5270 */
[----:B------:R-:W-:Y:S02]  /*5a00*/  IADD3 R119, PT, PT, R153, UR49, RZ ;  /* 0x0000003199777c10 */ /* 0x000fe4000fffe0ff */
[----:B------:R-:W-:Y:S02]  /*5a10*/  SHF.L.U32 R124, R163, 0x4, RZ ;  /* 0x00000004a37c7819 */ /* 0x000fe400000006ff */
[-C--:B------:R-:W-:Y:S02]  /*5a20*/  IADD3 R172, PT, PT, R165, R119.reuse, RZ ;  /* 0x00000077a5ac7210 */ /* 0x080fe40007ffe0ff */
[----:B------:R-:W-:Y:S02]  /*5a30*/  IADD3 R171, PT, PT, R164, R119, RZ ;  /* 0x00000077a4ab7210 */ /* 0x000fe40007ffe0ff */
[----:B------:R-:W-:Y:S01]  /*5a40*/  IADD3 R170, PT, PT, R119, R124, RZ ;  /* 0x0000007c77aa7210 */ /* 0x000fe20007ffe0ff */
[----:B-1-3--:R-:W2:Y:S01]  /*5a50*/  LDTM.x64 R4, tmem[UR4] ;  /* 0x00000004000479ee */ /* 0x00aea20008340000 */
[C---:B------:R-:W-:Y:S02]  /*5a60*/  PRMT R81, R100.reuse, 0x8880, RZ ;  /* 0x0000888064517816 */ /* 0x040fe400000000ff */
[----:B------:R-:W-:Y:S02]  /*5a70*/  SHF.R.S32.HI R83, RZ, 0x18, R83 ;  /* 0x00000018ff537819 */ /* 0x000fe40000011453 */
[----:B------:R-:W-:Y:S02]  /*5a80*/  SHF.R.S32.HI R86, RZ, 0x18, R101 ;  /* 0x00000018ff567819 */ /* 0x000fe40000011465 */
[----:B------:R-:W-:Y:S02]  /*5a90*/  SHF.L.U32 R84, R100, 0x8, RZ ;  /* 0x0000000864547819 */ /* 0x000fe400000006ff */
[----:B------:R-:W-:Y:S02]  /*5aa0*/  SHF.L.U32 R85, R101, 0x8, RZ ;  /* 0x0000000865557819 */ /* 0x000fe400000006ff */
[----:B------:R-:W-:Y:S02]  /*5ab0*/  SHF.R.S32.HI R84, RZ, 0x18, R84 ;  /* 0x00000018ff547819 */ /* 0x000fe40000011454 */
[----:B------:R-:W-:Y:S02]  /*5ac0*/  SHF.R.S32.HI R85, RZ, 0x18, R85 ;  /* 0x00000018ff557819 */ /* 0x000fe40000011455 */
[----:B------:R-:W-:Y:S02]  /*5ad0*/  SHF.L.U32 R87, R98, 0x8, RZ ;  /* 0x0000000862577819 */ /* 0x000fe400000006ff */
[----:B------:R-:W-:Y:S02]  /*5ae0*/  ISETP.NE.AND P0, PT, R167, RZ, PT ;  /* 0x000000ffa700720c */ /* 0x000fe40003f05270 */
[----:B------:R-:W-:Y:S02]  /*5af0*/  SHF.R.S32.HI R87, RZ, 0x18, R87 ;  /* 0x00000018ff577819 */ /* 0x000fe40000011457 */
[----:B------:R-:W-:Y:S02]  /*5b00*/  LEA R125, R160, UR49, 0x3 ;  /* 0x00000031a07d7c11 */ /* 0x000fe4000f8e18ff */
[----:B------:R-:W-:Y:S01]  /*5b10*/  @P6 SHF.L.U32 R126, R159, 0x1f, RZ ;  /* 0x0000001f9f7e6819 */ /* 0x000fe200000006ff */
[C---:B--2---:R-:W-:Y:S02]  /*5b20*/  IMAD R0, R78.reuse, R4, RZ ;  /* 0x000000044e007224 */ /* 0x044fe400078e02ff */
[C---:B------:R-:W-:Y:S02]  /*5b30*/  IMAD R2, R78.reuse, R5, RZ ;  /* 0x000000054e027224 */ /* 0x040fe400078e02ff */
[----:B------:R-:W-:Y:S02]  /*5b40*/  IMAD R3, R78, R6, RZ ;  /* 0x000000064e037224 */ /* 0x000fe400078e02ff */
[-C--:B------:R-:W-:Y:S01]  /*5b50*/  IMAD R0, R81, R82.reuse, R0 ;  /* 0x0000005251007224 */ /* 0x080fe200078e0200 */
[----:B------:R-:W-:Y:S01]  /*5b60*/  SHF.R.S32.HI R81, RZ, 0x18, R100 ;  /* 0x00000018ff517819 */ /* 0x000fe20000011464 */
[-C--:B------:R-:W-:Y:S01]  /*5b70*/  IMAD R2, R83, R82.reuse, R2 ;  /* 0x0000005253027224 */ /* 0x080fe200078e0202 */
[C---:B------:R-:W-:Y:S01]  /*5b80*/  PRMT R83, R101.reuse, 0x8880, RZ ;  /* 0x0000888065537816 */ /* 0x040fe200000000ff */
[----:B------:R-:W-:Y:S01]  /*5b90*/  IMAD R3, R84, R82, R3 ;  /* 0x0000005254037224 */ /* 0x000fe200078e0203 */
[----:B------:R-:W-:Y:S01]  /*5ba0*/  SHF.L.U32 R84, R101, 0x10, RZ ;  /* 0x0000001065547819 */ /* 0x000fe200000006ff */
[C---:B------:R-:W-:Y:S02]  /*5bb0*/  IMAD R7, R78.reuse, R7, RZ ;  /* 0x000000074e077224 */ /* 0x040fe400078e02ff */
[C---:B------:R-:W-:Y:S01]  /*5bc0*/  IMAD R4, R78.reuse, R8, RZ ;  /* 0x000000084e047224 */ /* 0x040fe200078e02ff */
[----:B------:R-:W-:Y:S01]  /*5bd0*/  SHF.R.S32.HI R84, RZ, 0x18, R84 ;  /* 0x00000018ff547819 */ /* 0x000fe20000011454 */
[----:B------:R-:W-:Y:S02]  /*5be0*/  IMAD R5, R78, R9, RZ ;  /* 0x000000094e057224 */ /* 0x000fe400078e02ff */
[----:B------:R-:W-:Y:S01]  /*5bf0*/  IMAD R7, R81, R82, R7 ;  /* 0x0000005251077224 */ /* 0x000fe200078e0207 */
[----:B------:R-:W-:Y:S01]  /*5c00*/  PRMT R81, R102, 0x8880, RZ ;  /* 0x0000888066517816 */ /* 0x000fe200000000ff */
[----:B------:R-:W-:Y:S02]  /*5c10*/  IMAD R6, R78, R10, RZ ;  /* 0x0000000a4e067224 */ /* 0x000fe400078e02ff */
[-C--:B------:R-:W-:Y:S01]  /*5c20*/  IMAD R4, R83, R82.reuse, R4 ;  /* 0x0000005253047224 */ /* 0x080fe200078e0204 */
[----:B------:R-:W-:Y:S01]  /*5c30*/  I2IP.S8.S32.SAT R105, R7, R3, RZ ;  /* 0x0000000307697239 */ /* 0x000fe200000014ff */
[----:B------:R-:W-:Y:S01]  /*5c40*/  IMAD R5, R84, R82, R5 ;  /* 0x0000005254057224 */ /* 0x000fe200078e0205 */
[----:B------:R-:W-:Y:S01]  /*5c50*/  SHF.L.U32 R83, R102, 0x10, RZ ;  /* 0x0000001066537819 */ /* 0x000fe200000006ff */
[----:B------:R-:W-:Y:S01]  /*5c60*/  IMAD R11, R78, R11, RZ ;  /* 0x0000000b4e0b7224 */ /* 0x000fe200078e02ff */
[----:B------:R-:W-:Y:S01]  /*5c70*/  I2IP.S8.S32.SAT R104, R2, R0, R105 ;  /* 0x0000000002687239 */ /* 0x000fe20000001469 */
[----:B------:R-:W-:Y:S01]  /*5c80*/  IMAD R6, R85, R82, R6 ;  /* 0x0000005255067224 */ /* 0x000fe200078e0206 */
[----:B------:R-:W-:Y:S01]  /*5c90*/  SHF.R.S32.HI R83, RZ, 0x18, R83 ;  /* 0x00000018ff537819 */ /* 0x000fe20000011453 */
[----:B------:R-:W-:Y:S01]  /*5ca0*/  IMAD R8, R78, R12, RZ ;  /* 0x0000000c4e087224 */ /* 0x000fe200078e02ff */
[----:B------:R-:W-:Y:S01]  /*5cb0*/  SHF.L.U32 R85, R102, 0x8, RZ ;  /* 0x0000000866557819 */ /* 0x000fe200000006ff */
[----:B------:R-:W-:Y:S02]  /*5cc0*/  IMAD R9, R78, R13, RZ ;  /* 0x0000000d4e097224 */ /* 0x000fe400078e02ff */
[----:B------:R-:W-:Y:S01]  /*5cd0*/  IMAD R11, R86, R82, R11 ;  /* 0x00000052560b7224 */ /* 0x000fe200078e020b */
[----:B------:R-:W-:Y:S01]  /*5ce0*/  SHF.R.S32.HI R85, RZ, 0x18, R85 ;  /* 0x00000018ff557819 */ /* 0x000fe20000011455 */
[C---:B------:R-:W-:Y:S01]  /*5cf0*/  IMAD R10, R78.reuse, R14, RZ ;  /* 0x0000000e4e0a7224 */ /* 0x040fe200078e02ff */
[----:B------:R-:W-:Y:S01]  /*5d00*/  SHF.R.S32.HI R86, RZ, 0x18, R103 ;  /* 0x00000018ff567819 */ /* 0x000fe20000011467 */
[----:B------:R-:W-:Y:S01]  /*5d10*/  IMAD R8, R81, R82, R8 ;  /* 0x0000005251087224 */ /* 0x000fe200078e0208 */
[----:B------:R-:W-:Y:S01]  /*5d20*/  I2IP.S8.S32.SAT R106, R11, R6, RZ ;  /* 0x000000060b6a7239 */ /* 0x000fe200000014ff */
[----:B------:R-:W-:Y:S01]  /*5d30*/  IMAD R9, R83, R82, R9 ;  /* 0x0000005253097224 */ /* 0x000fe200078e0209 */
[C---:B------:R-:W-:Y:S01]  /*5d40*/  PRMT R83, R103.reuse, 0x8880, RZ ;  /* 0x0000888067537816 */ /* 0x040fe200000000ff */
[----:B------:R-:W-:Y:S01]  /*5d50*/  IMAD.U32 R84, R103, 0x10000, RZ ;  /* 0x0001000067547824 */ /* 0x000fe200078e00ff */
[----:B------:R-:W-:Y:S01]  /*5d60*/  I2IP.S8.S32.SAT R105, R5, R4, R106 ;  /* 0x0000000405697239 */ /* 0x000fe2000000146a */
[C---:B------:R-:W-:Y:S01]  /*5d70*/  IMAD R15, R78.reuse, R15, RZ ;  /* 0x0000000f4e0f7224 */ /* 0x040fe200078e02ff */
[----:B------:R-:W-:Y:S01]  /*5d80*/  SHF.R.S32.HI R81, RZ, 0x18, R102 ;  /* 0x00000018ff517819 */ /* 0x000fe20000011466 */
[----:B------:R-:W-:Y:S01]  /*5d90*/  IMAD R10, R85, R82, R10 ;  /* 0x00000052550a7224 */ /* 0x000fe200078e020a */
[----:B------:R-:W-:Y:S01]  /*5da0*/  SHF.R.S32.HI R84, RZ, 0x18, R84 ;  /* 0x00000018ff547819 */ /* 0x000fe20000011454 */
[C---:B------:R-:W-:Y:S01]  /*5db0*/  IMAD R12, R78.reuse, R16, RZ ;  /* 0x000000104e0c7224 */ /* 0x040fe200078e02ff */
[----:B------:R-:W-:Y:S01]  /*5dc0*/  SHF.L.U32 R85, R103, 0x8, RZ ;  /* 0x0000000867557819 */ /* 0x000fe200000006ff */
[----:B------:R-:W-:Y:S02]  /*5dd0*/  IMAD R13, R78, R17, RZ ;  /* 0x000000114e0d7224 */ /* 0x000fe400078e02ff */
[----:B------:R-:W-:Y:S01]  /*5de0*/  IMAD R15, R81, R82, R15 ;  /* 0x00000052510f7224 */ /* 0x000fe200078e020f */
[----:B------:R-:W-:Y:S01]  /*5df0*/  PRMT R81, R88, 0x8880, RZ ;  /* 0x0000888058517816 */ /* 0x000fe200000000ff */
[----:B------:R-:W-:Y:S01]  /*5e00*/  IMAD R14, R78, R18, RZ ;  /* 0x000000124e0e7224 */ /* 0x000fe200078e02ff */
[----:B------:R-:W-:Y:S01]  /*5e10*/  SHF.R.S32.HI R85, RZ, 0x18, R85 ;  /* 0x00000018ff557819 */ /* 0x000fe20000011455 */
[----:B------:R-:W-:Y:S01]  /*5e20*/  IMAD R12, R83, R82, R12 ;  /* 0x00000052530c7224 */ /* 0x000fe200078e020c */
[----:B------:R-:W-:Y:S01]  /*5e30*/  I2IP.S8.S32.SAT R106, R15, R10, RZ ;  /* 0x0000000a0f6a7239 */ /* 0x000fe200000014ff */
[----:B------:R-:W-:Y:S01]  /*5e40*/  IMAD R13, R84, R82, R13 ;  /* 0x00000052540d7224 */ /* 0x000fe200078e020d */
[----:B------:R-:W-:Y:S01]  /*5e50*/  SHF.L.U32 R83, R88, 0x10, RZ ;  /* 0x0000001058537819 */ /* 0x000fe200000006ff */
[C---:B------:R-:W-:Y:S01]  /*5e60*/  IMAD R19, R78.reuse, R19, RZ ;  /* 0x000000134e137224 */ /* 0x040fe200078e02ff */
[----:B------:R-:W-:Y:S01]  /*5e70*/  I2IP.S8.S32.SAT R106, R9, R8, R106 ;  /* 0x00000008096a7239 */ /* 0x000fe2000000146a */
[----:B------:R-:W-:Y:S01]  /*5e80*/  IMAD R14, R85, R82, R14 ;  /* 0x00000052550e7224 */ /* 0x000fe200078e020e */
[----:B------:R-:W-:Y:S01]  /*5e90*/  SHF.R.S32.HI R83, RZ, 0x18, R83 ;  /* 0x00000018ff537819 */ /* 0x000fe20000011453 */
[C---:B------:R-:W-:Y:S01]  /*5ea0*/  IMAD R16, R78.reuse, R20, RZ ;  /* 0x000000144e107224 */ /* 0x040fe200078e02ff */
[----:B------:R-:W-:Y:S01]  /*5eb0*/  SHF.L.U32 R84, R89, 0x10, RZ ;  /* 0x0000001059547819 */ /* 0x000fe200000006ff */
[----:B------:R-:W-:Y:S01]  /*5ec0*/  IMAD R17, R78, R21, RZ ;  /* 0x000000154e117224 */ /* 0x000fe200078e02ff */
[----:B------:R-:W-:Y:S01]  /*5ed0*/  SHF.L.U32 R85, R88, 0x8, RZ ;  /* 0x0000000858557819 */ /* 0x000fe200000006ff */
[----:B------:R-:W-:Y:S01]  /*5ee0*/  IMAD R19, R86, R82, R19 ;  /* 0x0000005256137224 */ /* 0x000fe200078e0213 */
[----:B------:R-:W-:Y:S01]  /*5ef0*/  SHF.R.S32.HI R84, RZ, 0x18, R84 ;  /* 0x00000018ff547819 */ /* 0x000fe20000011454 */
[C---:B------:R-:W-:Y:S01]  /*5f00*/  IMAD R18, R78.reuse, R22, RZ ;  /* 0x000000164e127224 */ /* 0x040fe200078e02ff */
[----:B------:R-:W-:Y:S01]  /*5f10*/  SHF.R.S32.HI R85, RZ, 0x18, R85 ;  /* 0x00000018ff557819 */ /* 0x000fe20000011455 */
[----:B------:R-:W-:Y:S01]  /*5f20*/  IMAD R16, R81, R82, R16 ;  /* 0x0000005251107224 */ /* 0x000fe200078e0210 */
[----:B------:R-:W-:Y:S01]  /*5f30*/  I2IP.S8.S32.SAT R107, R19, R14, RZ ;  /* 0x0000000e136b7239 */ /* 0x000fe200000014ff */
[-C--:B------:R-:W-:Y:S01]  /*5f40*/  IMAD R17, R83, R82.reuse, R17 ;  /* 0x0000005253117224 */ /* 0x080fe200078e0211 */
[----:B------:R-:W-:Y:S01]  /*5f50*/  PRMT R83, R89, 0x8880, RZ ;  /* 0x0000888059537816 */ /* 0x000fe200000000ff */
[C---:B------:R-:W-:Y:S01]  /*5f60*/  IMAD R23, R78.reuse, R23, RZ ;  /* 0x000000174e177224 */ /* 0x040fe200078e02ff */
[----:B------:R-:W-:Y:S01]  /*5f70*/  SHF.R.S32.HI R81, RZ, 0x18, R88 ;  /* 0x00000018ff517819 */ /* 0x000fe20000011458 */
[----:B------:R-:W-:Y:S01]  /*5f80*/  IMAD R18, R85, R82, R18 ;  /* 0x0000005255127224 */ /* 0x000fe200078e0212 */
[----:B------:R-:W-:Y:S01]  /*5f90*/  SHF.L.U32 R85, R89, 0x8, RZ ;  /* 0x0000000859557819 */ /* 0x000fe200000006ff */
[C---:B------:R-:W-:Y:S01]  /*5fa0*/  IMAD R20, R78.reuse, R24, RZ ;  /* 0x000000184e147224 */ /* 0x040fe200078e02ff */
[----:B------:R-:W-:Y:S01]  /*5fb0*/  I2IP.S8.S32.SAT R107, R13, R12, R107 ;  /* 0x0000000c0d6b7239 */ /* 0x000fe2000000146b */
[----:B------:R-:W-:Y:S01]  /*5fc0*/  IMAD R21, R78, R25, RZ ;  /* 0x000000194e157224 */ /* 0x000fe200078e02ff */
[----:B------:R-:W-:Y:S01]  /*5fd0*/  SHF.R.S32.HI R85, RZ, 0x18, R85 ;  /* 0x00000018ff557819 */ /* 0x000fe20000011455 */
[----:B------:R-:W-:Y:S01]  /*5fe0*/  IMAD R23, R81, R82, R23 ;  /* 0x0000005251177224 */ /* 0x000fe200078e0217 */
[----:B------:R-:W-:Y:S01]  /*5ff0*/  PRMT R81, R90, 0x8880, RZ ;  /* 0x000088805a517816 */ /* 0x000fe200000000ff */
[----:B------:R-:W-:Y:S01]  /*6000*/  IMAD R22, R78, R26, RZ ;  /* 0x0000001a4e167224 */ /* 0x000fe200078e02ff */
[----:B------:R1:W-:Y:S01]  /*6010*/  STS.128 [R153+UR49+0x4200], R104 ;  /* 0x0042006899007988 */ /* 0x0003e20008000c31 */
[----:B------:R-:W-:Y:S01]  /*6020*/  IMAD R20, R83, R82, R20 ;  /* 0x0000005253147224 */ /* 0x000fe200078e0214 */
[----:B------:R-:W-:Y:S01]  /*6030*/  I2IP.S8.S32.SAT R108, R23, R18, RZ ;  /* 0x00000012176c7239 */ /* 0x000fe200000014ff */
[----:B------:R-:W-:Y:S01]  /*6040*/  IMAD R21, R84, R82, R21 ;  /* 0x0000005254157224 */ /* 0x000fe200078e0215 */
[----:B------:R-:W-:Y:S01]  /*6050*/  SHF.R.S32.HI R86, RZ, 0x18, R89 ;  /* 0x00000018ff567819 */ /* 0x000fe20000011459 */
[----:B------:R-:W-:Y:S01]  /*6060*/  IMAD.U32 R83, R90, 0x10000, RZ ;  /* 0x000100005a537824 */ /* 0x000fe200078e00ff */
[----:B------:R-:W-:Y:S01]  /*6070*/  I2IP.S8.S32.SAT R108, R17, R16, R108 ;  /* 0x00000010116c7239 */ /* 0x000fe2000000146c */
[----:B------:R-:W-:Y:S01]  /*6080*/  IMAD R27, R78, R27, RZ ;  /* 0x0000001b4e1b7224 */ /* 0x000fe200078e02ff */
[----:B------:R-:W-:Y:S01]  /*6090*/  SHF.L.U32 R84, R91, 0x10, RZ ;  /* 0x000000105b547819 */ /* 0x000fe200000006ff */
[----:B------:R-:W-:Y:S01]  /*60a0*/  IMAD R22, R85, R82, R22 ;  /* 0x0000005255167224 */ /* 0x000fe200078e0216 */
[----:B------:R-:W-:Y:S01]  /*60b0*/  SHF.L.U32 R85, R90, 0x8, RZ ;  /* 0x000000085a557819 */ /* 0x000fe200000006ff */
[C---:B------:R-:W-:Y:S01]  /*60c0*/  IMAD R24, R78.reuse, R28, RZ ;  /* 0x0000001c4e187224 */ /* 0x040fe200078e02ff */
[----:B------:R-:W-:Y:S01]  /*60d0*/  SHF.R.S32.HI R83, RZ, 0x18, R83 ;  /* 0x00000018ff537819 */ /* 0x000fe20000011453 */
[----:B------:R-:W-:Y:S01]  /*60e0*/  IMAD R25, R78, R29, RZ ;  /* 0x0000001d4e197224 */ /* 0x000fe200078e02ff */
[----:B------:R-:W-:Y:S01]  /*60f0*/  SHF.R.S32.HI R84, RZ, 0x18, R84 ;  /* 0x00000018ff547819 */ /* 0x000fe20000011454 */
[----:B------:R-:W-:Y:S01]  /*6100*/  IMAD R27, R86, R82, R27 ;  /* 0x00000052561b7224 */ /* 0x000fe200078e021b */
[----:B------:R-:W-:Y:S01]  /*6110*/  SHF.R.S32.HI R85, RZ, 0x18, R85 ;  /* 0x00000018ff557819 */ /* 0x000fe20000011455 */
[C---:B------:R-:W-:Y:S01]  /*6120*/  IMAD R26, R78.reuse, R30, RZ ;  /* 0x0000001e4e1a7224 */ /* 0x040fe200078e02ff */
[----:B------:R-:W-:Y:S01]  /*6130*/  SHF.R.S32.HI R86, RZ, 0x18, R91 ;  /* 0x00000018ff567819 */ /* 0x000fe2000001145b */
[----:B------:R-:W-:Y:S01]  /*6140*/  IMAD R24, R81, R82, R24 ;  /* 0x0000005251187224 */ /* 0x000fe200078e0218 */
[----:B------:R-:W-:Y:S01]  /*6150*/  I2IP.S8.S32.SAT R109, R27, R22, RZ ;  /* 0x000000161b6d7239 */ /* 0x000fe200000014ff */
[----:B------:R-:W-:Y:S01]  /*6160*/  IMAD R25, R83, R82, R25 ;  /* 0x0000005253197224 */ /* 0x000fe200078e0219 */
[----:B------:R-:W-:Y:S01]  /*6170*/  SHF.R.S32.HI R81, RZ, 0x18, R90 ;  /* 0x00000018ff517819 */ /* 0x000fe2000001145a */
[C---:B------:R-:W-:Y:S01]  /*6180*/  IMAD R31, R78.reuse, R31, RZ ;  /* 0x0000001f4e1f7224 */ /* 0x040fe200078e02ff */
[----:B------:R-:W-:Y:S01]  /*6190*/  I2IP.S8.S32.SAT R109, R21, R20, R109 ;  /* 0x00000014156d7239 */ /* 0x000fe2000000146d */
[----:B------:R-:W-:Y:S01]  /*61a0*/  IMAD R26, R85, R82, R26 ;  /* 0x00000052551a7224 */ /* 0x000fe200078e021a */
[C---:B------:R-:W-:Y:S01]  /*61b0*/  PRMT R83, R91.reuse, 0x8880, RZ ;  /* 0x000088805b537816 */ /* 0x040fe200000000ff */
[C---:B------:R-:W-:Y:S01]  /*61c0*/  IMAD R28, R78.reuse, R32, RZ ;  /* 0x000000204e1c7224 */ /* 0x040fe200078e02ff */
[----:B------:R-:W-:Y:S01]  /*61d0*/  SHF.L.U32 R85, R91, 0x8, RZ ;  /* 0x000000085b557819 */ /* 0x000fe200000006ff */
[C---:B------:R-:W-:Y:S02]  /*61e0*/  IMAD R29, R78.reuse, R33, RZ ;  /* 0x000000214e1d7224 */ /* 0x040fe400078e02ff */
[----:B------:R-:W-:Y:S01]  /*61f0*/  IMAD R31, R81, R82, R31 ;  /* 0x00000052511f7224 */ /* 0x000fe200078e021f */
[----:B------:R-:W-:Y:S01]  /*6200*/  SHF.R.S32.HI R85, RZ, 0x18, R85 ;  /* 0x00000018ff557819 */ /* 0x000fe20000011455 */
[----:B------:R-:W-:Y:S01]  /*6210*/  IMAD R30, R78, R34, RZ ;  /* 0x000000224e1e7224 */ /* 0x000fe200078e02ff */
[----:B------:R-:W-:Y:S01]  /*6220*/  PRMT R81, R92, 0x8880, RZ ;  /* 0x000088805c517816 */ /* 0x000fe200000000ff */
[----:B------:R-:W-:Y:S01]  /*6230*/  IMAD R28, R83, R82, R28 ;  /* 0x00000052531c7224 */ /* 0x000fe200078e021c */
[----:B------:R-:W-:Y:S01]  /*6240*/  I2IP.S8.S32.SAT R110, R31, R26, RZ ;  /* 0x0000001a1f6e7239 */ /* 0x000fe200000014ff */
[----:B------:R-:W-:Y:S01]  /*6250*/  IMAD R29, R84, R82, R29 ;  /* 0x00000052541d7224 */ /* 0x000fe200078e021d */
[----:B------:R-:W-:Y:S01]  /*6260*/  SHF.L.U32 R83, R92, 0x10, RZ ;  /* 0x000000105c537819 */ /* 0x000fe200000006ff */
[----:B------:R-:W-:Y:S01]  /*6270*/  IMAD R35, R78, R35, RZ ;  /* 0x000000234e237224 */ /* 0x000fe200078e02ff */
[----:B------:R-:W-:Y:S01]  /*6280*/  I2IP.S8.S32.SAT R110, R25, R24, R110 ;  /* 0x00000018196e7239 */ /* 0x000fe2000000146e */
[----:B------:R-:W-:Y:S01]  /*6290*/  IMAD R30, R85, R82, R30 ;  /* 0x00000052551e7224 */ /* 0x000fe200078e021e */
[----:B------:R-:W-:Y:S01]  /*62a0*/  SHF.L.U32 R85, R92, 0x8, RZ ;  /* 0x000000085c557819 */ /* 0x000fe200000006ff */
[C---:B------:R-:W-:Y:S01]  /*62b0*/  IMAD R32, R78.reuse, R36, RZ ;  /* 0x000000244e207224 */ /* 0x040fe200078e02ff */
[----:B------:R-:W-:Y:S01]  /*62c0*/  SHF.R.S32.HI R83, RZ, 0x18, R83 ;  /* 0x00000018ff537819 */ /* 0x000fe20000011453 */
[----:B------:R-:W-:Y:S01]  /*62d0*/  IMAD R33, R78, R37, RZ ;  /* 0x000000254e217224 */ /* 0x000fe200078e02ff */
[----:B------:R-:W-:Y:S01]  /*62e0*/  SHF.R.S32.HI R85, RZ, 0x18, R85 ;  /* 0x00000018ff557819 */ /* 0x000fe20000011455 */
[----:B------:R-:W-:Y:S01]  /*62f0*/  IMAD R35, R86, R82, R35 ;  /* 0x0000005256237224 */ /* 0x000fe200078e0223 */
[----:B------:R-:W-:Y:S01]  /*6300*/  PRMT R84, R93, 0x8880, RZ ;  /* 0x000088805d547816 */ /* 0x000fe200000000ff */
[----:B------:R-:W-:Y:S01]  /*6310*/  IMAD R34, R78, R38, RZ ;  /* 0x000000264e227224 */ /* 0x000fe200078e02ff */
[----:B------:R-:W-:Y:S01]  /*6320*/  SHF.L.U32 R86, R96, 0x10, RZ ;  /* 0x0000001060567819 */ /* 0x000fe200000006ff */
[----:B------:R-:W-:Y:S01]  /*6330*/  IMAD R32, R81, R82, R32 ;  /* 0x0000005251207224 */ /* 0x000fe200078e0220 */
[----:B------:R-:W-:Y:S01]  /*6340*/  SHF.R.S32.HI R81, RZ, 0x18, R92 ;  /* 0x00000018ff517819 */ /* 0x000fe2000001145c */
[C---:B------:R-:W-:Y:S01]  /*6350*/  IMAD R39, R78.reuse, R39, RZ ;  /* 0x000000274e277224 */ /* 0x040fe200078e02ff */
[----:B------:R-:W-:Y:S01]  /*6360*/  I2IP.S8.S32.SAT R111, R35, R30, RZ ;  /* 0x0000001e236f7239 */ /* 0x000fe200000014ff */
[-C--:B------:R-:W-:Y:S02]  /*6370*/  IMAD R33, R83, R82.reuse, R33 ;  /* 0x0000005253217224 */ /* 0x080fe400078e0221 */
[----:B------:R-:W-:Y:S01]  /*6380*/  IMAD R34, R85, R82, R34 ;  /* 0x0000005255227224 */ /* 0x000fe200078e0222 */
[----:B------:R-:W-:Y:S01]  /*6390*/  I2IP.S8.S32.SAT R111, R29, R28, R111 ;  /* 0x0000001c1d6f7239 */ /* 0x000fe2000000146f */
[C---:B------:R-:W-:Y:S01]  /*63a0*/  IMAD.U32 R83, R93.reuse, 0x10000, RZ ;  /* 0x000100005d537824 */ /* 0x040fe200078e00ff */
[----:B------:R-:W-:Y:S01]  /*63b0*/  SHF.L.U32 R85, R93, 0x8, RZ ;  /* 0x000000085d557819 */ /* 0x000fe200000006ff */
[----:B------:R-:W-:Y:S01]  /*63c0*/  IMAD R39, R81, R82, R39 ;  /* 0x0000005251277224 */ /* 0x000fe200078e0227 */
[----:B------:R-:W-:Y:S01]  /*63d0*/  MOV R81, R84 ;  /* 0x0000005400517202 */ /* 0x000fe20000000f00 */
[C---:B------:R-:W-:Y:S01]  /*63e0*/  IMAD R36, R78.reuse, R40, RZ ;  /* 0x000000284e247224 */ /* 0x040fe200078e02ff */
[----:B------:R-:W-:Y:S01]  /*63f0*/  SHF.R.S32.HI R83, RZ, 0x18, R83 ;  /* 0x00000018ff537819 */ /* 0x000fe20000011453 */
[C---:B------:R-:W-:Y:S01]  /*6400*/  IMAD R37, R78.reuse, R41, RZ ;  /* 0x000000294e257224 */ /* 0x040fe200078e02ff */
[----:B------:R-:W-:Y:S01]  /*6410*/  SHF.R.S32.HI R85, RZ, 0x18, R85 ;  /* 0x00000018ff557819 */ /* 0x000fe20000011455 */
[C---:B------:R-:W-:Y:S01]  /*6420*/  IMAD R38, R78.reuse, R42, RZ ;  /* 0x0000002a4e267224 */ /* 0x040fe200078e02ff */
[----:B------:R1:W-:Y:S01]  /*6430*/  STS.128 [R172+0x4200], R108 ;  /* 0x0042006cac007388 */ /* 0x0003e20000000c00 */
[----:B------:R-:W-:Y:S01]  /*6440*/  IMAD R36, R81, R82, R36 ;  /* 0x0000005251247224 */ /* 0x000fe200078e0224 */
[----:B------:R-:W-:Y:S01]  /*6450*/  I2IP.S8.S32.SAT R112, R39, R34, RZ ;  /* 0x0000002227707239 */ /* 0x000fe200000014ff */
[-C--:B------:R-:W-:Y:S01]  /*6460*/  IMAD R37, R83, R82.reuse, R37 ;  /* 0x0000005253257224 */ /* 0x080fe200078e0225 */
[----:B------:R-:W-:Y:S01]  /*6470*/  SHF.R.S32.HI R84, RZ, 0x18, R93 ;  /* 0x00000018ff547819 */ /* 0x000fe2000001145d */
[----:B------:R-:W-:Y:S01]  /*6480*/  IMAD R43, R78, R43, RZ ;  /* 0x0000002b4e2b7224 */ /* 0x000fe200078e02ff */
[C---:B------:R-:W-:Y:S01]  /*6490*/  SHF.L.U32 R83, R94.reuse, 0x10, RZ ;  /* 0x000000105e537819 */ /* 0x040fe200000006ff */
[----:B------:R-:W-:Y:S01]  /*64a0*/  IMAD R38, R85, R82, R38 ;  /* 0x0000005255267224 */ /* 0x000fe200078e0226 */
[----:B------:R-:W-:Y:S01]  /*64b0*/  PRMT R81, R94, 0x8880, RZ ;  /* 0x000088805e517816 */ /* 0x000fe200000000ff */
[----:B------:R-:W-:Y:S01]  /*64c0*/  IMAD R40, R78, R44, RZ ;  /* 0x0000002c4e287224 */ /* 0x000fe200078e02ff */
[----:B------:R-:W-:Y:S01]  /*64d0*/  SHF.L.U32 R85, R94, 0x8, RZ ;  /* 0x000000085e557819 */ /* 0x000fe200000006ff */
[----:B------:R-:W-:Y:S01]  /*64e0*/  IMAD R41, R78, R45, RZ ;  /* 0x0000002d4e297224 */ /* 0x000fe200078e02ff */
[----:B------:R-:W-:Y:S01]  /*64f0*/  SHF.R.S32.HI R83, RZ, 0x18, R83 ;  /* 0x00000018ff537819 */ /* 0x000fe20000011453 */
[----:B------:R-:W-:Y:S01]  /*6500*/  IMAD R43, R84, R82, R43 ;  /* 0x00000052542b7224 */ /* 0x000fe200078e022b */
[----:B------:R-:W-:Y:S01]  /*6510*/  SHF.R.S32.HI R85, RZ, 0x18, R85 ;  /* 0x00000018ff557819 */ /* 0x000fe20000011455 */
[C---:B------:R-:W-:Y:S01]  /*6520*/  IMAD R42, R78.reuse, R46, RZ ;  /* 0x0000002e4e2a7224 */ /* 0x040fe200078e02ff */
[----:B------:R-:W-:Y:S01]  /*6530*/  I2IP.S8.S32.SAT R112, R33, R32, R112 ;  /* 0x0000002021707239 */ /* 0x000fe20000001470 */
[----:B------:R-:W-:Y:S01]  /*6540*/  IMAD R40, R81, R82, R40 ;  /* 0x0000005251287224 */ /* 0x000fe200078e0228 */
[----:B------:R-:W-:Y:S01]  /*6550*/  SHF.R.S32.HI R84, RZ, 0x18, R94 ;  /* 0x00000018ff547819 */ /* 0x000fe2000001145e */
[----:B------:R-:W-:Y:S01]  /*6560*/  IMAD R47, R78, R47, RZ ;  /* 0x0000002f4e2f7224 */ /* 0x000fe200078e02ff */
[----:B------:R-:W-:Y:S01]  /*6570*/  I2IP.S8.S32.SAT R113, R43, R38, RZ ;  /* 0x000000262b717239 */ /* 0x000fe200000014ff */
[-C--:B------:R-:W-:Y:S01]  /*6580*/  IMAD R41, R83, R82.reuse, R41 ;  /* 0x0000005253297224 */ /* 0x080fe200078e0229 */
[----:B------:R-:W-:Y:S01]  /*6590*/  PRMT R81, R95, 0x8880, RZ ;  /* 0x000088805f517816 */ /* 0x000fe200000000ff */
[-C--:B------:R-:W-:Y:S01]  /*65a0*/  IMAD R42, R85, R82.reuse, R42 ;  /* 0x00000052552a7224 */ /* 0x080fe200078e022a */
[----:B------:R-:W-:Y:S01]  /*65b0*/  SHF.L.U32 R83, R95, 0x10, RZ ;  /* 0x000000105f537819 */ /* 0x000fe200000006ff */
[----:B------:R-:W-:Y:S01]  /*65c0*/  IMAD R47, R84, R82, R47 ;  /* 0x00000052542f7224 */ /* 0x000fe200078e022f */
[----:B------:R-:W-:Y:S01]  /*65d0*/  I2IP.S8.S32.SAT R113, R37, R36, R113 ;  /* 0x0000002425717239 */ /* 0x000fe20000001471 */
[C---:B------:R-:W-:Y:S01]  /*65e0*/  IMAD R44, R78.reuse, R48, RZ ;  /* 0x000000304e2c7224 */ /* 0x040fe200078e02ff */
[----:B------:R-:W-:Y:S01]  /*65f0*/  SHF.R.S32.HI R83, RZ, 0x18, R83 ;  /* 0x00000018ff537819 */ /* 0x000fe20000011453 */
[----:B------:R-:W-:Y:S01]  /*6600*/  IMAD.SHL.U32 R84, R95, 0x100, RZ ;  /* 0x000001005f547824 */ /* 0x000fe200078e00ff */
[----:B------:R-:W-:Y:S01]  /*6610*/  I2IP.S8.S32.SAT R114, R47, R42, RZ ;  /* 0x0000002a2f727239 */ /* 0x000fe200000014ff */
[----:B------:R-:W-:Y:S01]  /*6620*/  IMAD R45, R78, R49, RZ ;  /* 0x000000314e2d7224 */ /* 0x000fe200078e02ff */
[----:B------:R-:W-:Y:S01]  /*6630*/  PRMT R85, R96, 0x8880, RZ ;  /* 0x0000888060557816 */ /* 0x000fe200000000ff */
[----:B------:R-:W-:Y:S01]  /*6640*/  IMAD R44, R81, R82, R44 ;  /* 0x00000052512c7224 */ /* 0x000fe200078e022c */
[----:B------:R-:W-:Y:S01]  /*6650*/  SHF.R.S32.HI R81, RZ, 0x18, R84 ;  /* 0x00000018ff517819 */ /* 0x000fe20000011454 */
[C---:B------:R-:W-:Y:S01]  /*6660*/  IMAD R46, R78.reuse, R50, RZ ;  /* 0x000000324e2e7224 */ /* 0x040fe200078e02ff */
[----:B------:R-:W-:Y:S01]  /*6670*/  I2IP.S8.S32.SAT R114, R41, R40, R114 ;  /* 0x0000002829727239 */ /* 0x000fe20000001472 */
[----:B------:R-:W-:Y:S01]  /*6680*/  IMAD R45, R83, R82, R45 ;  /* 0x00000052532d7224 */ /* 0x000fe200078e022d */
[----:B------:R-:W-:Y:S01]  /*6690*/  SHF.R.S32.HI R83, RZ, 0x18, R95 ;  /* 0x00000018ff537819 */ /* 0x000fe2000001145f */
[----:B------:R-:W-:Y:S01]  /*66a0*/  IMAD R51, R78, R51, RZ ;  /* 0x000000334e337224 */ /* 0x000fe200078e02ff */
[----:B------:R-:W-:Y:S01]  /*66b0*/  SHF.L.U32 R84, R96, 0x8, RZ ;  /* 0x0000000860547819 */ /* 0x000fe200000006ff */
[C---:B------:R-:W-:Y:S02]  /*66c0*/  IMAD R48, R78.reuse, R52, RZ ;  /* 0x000000344e307224 */ /* 0x040fe400078e02ff */
[-C--:B------:R-:W-:Y:S01]  /*66d0*/  IMAD R46, R81, R82.reuse, R46 ;  /* 0x00000052512e7224 */ /* 0x080fe200078e022e */
[----:B------:R-:W-:Y:S01]  /*66e0*/  SHF.R.S32.HI R81, RZ, 0x18, R86 ;  /* 0x00000018ff517819 */ /* 0x000fe20000011456 */
[C---:B------:R-:W-:Y:S01]  /*66f0*/  IMAD R49, R78.reuse, R53, RZ ;  /* 0x000000354e317224 */ /* 0x040fe200078e02ff */
[----:B------:R-:W-:Y:S01]  /*6700*/  SHF.R.S32.HI R86, RZ, 0x18, R99 ;  /* 0x00000018ff567819 */ /* 0x000fe20000011463 */
[----:B------:R-:W-:Y:S01]  /*6710*/  IMAD R51, R83, R82, R51 ;  /* 0x0000005253337224 */ /* 0x000fe200078e0233 */
[----:B------:R-:W-:Y:S01]  /*6720*/  SHF.R.S32.HI R83, RZ, 0x18, R84 ;  /* 0x00000018ff537819 */ /* 0x000fe20000011454 */
[C---:B------:R-:W-:Y:S01]  /*6730*/  IMAD R50, R78.reuse, R54, RZ ;  /* 0x000000364e327224 */ /* 0x040fe200078e02ff */
[----:B------:R-:W-:Y:S01]  /*6740*/  SHF.R.S32.HI R84, RZ, 0x18, R96 ;  /* 0x00000018ff547819 */ /* 0x000fe20000011460 */
[----:B------:R-:W-:Y:S01]  /*6750*/  IMAD R48, R85, R82, R48 ;  /* 0x0000005255307224 */ /* 0x000fe200078e0230 */
[----:B------:R-:W-:Y:S01]  /*6760*/  I2IP.S8.S32.SAT R115, R51, R46, RZ ;  /* 0x0000002e33737239 */ /* 0x000fe200000014ff */
[C---:B------:R-:W-:Y:S01]  /*6770*/  IMAD R55, R78.reuse, R55, RZ ;  /* 0x000000374e377224 */ /* 0x040fe200078e02ff */
[----:B------:R-:W-:Y:S01]  /*6780*/  SHF.L.U32 R85, R97, 0x10, RZ ;  /* 0x0000001061557819 */ /* 0x000fe200000006ff */
[----:B------:R-:W-:Y:S01]  /*6790*/  IMAD R49, R81, R82, R49 ;  /* 0x0000005251317224 */ /* 0x000fe200078e0231 */
[----:B------:R-:W-:Y:S01]  /*67a0*/  PRMT R81, R97, 0x8880, RZ ;  /* 0x0000888061517816 */ /* 0x000fe200000000ff */
[----:B------:R-:W-:Y:S01]  /*67b0*/  IMAD R52, R78, R56, RZ ;  /* 0x000000384e347224 */ /* 0x000fe200078e02ff */
[----:B------:R-:W-:Y:S01]  /*67c0*/  I2IP.S8.S32.SAT R115, R45, R44, R115 ;  /* 0x0000002c2d737239 */ /* 0x000fe20000001473 */
[-C--:B------:R-:W-:Y:S01]  /*67d0*/  IMAD R50, R83, R82.reuse, R50 ;  /* 0x0000005253327224 */ /* 0x080fe200078e0232 */
[----:B------:R-:W-:Y:S01]  /*67e0*/  SHF.R.S32.HI R83, RZ, 0x18, R85 ;  /* 0x00000018ff537819 */ /* 0x000fe20000011455 */
[-C--:B------:R-:W-:Y:S01]  /*67f0*/  IMAD R55, R84, R82.reuse, R55 ;  /* 0x0000005254377224 */ /* 0x080fe200078e0237 */
[----:B------:R-:W-:Y:S01]  /*6800*/  PRMT R85, R98, 0x8880, RZ ;  /* 0x0000888062557816 */ /* 0x000fe200000000ff */
[----:B------:R-:W-:Y:S01]  /*6810*/  IMAD R52, R81, R82, R52 ;  /* 0x0000005251347224 */ /* 0x000fe200078e0234 */
[----:B------:R-:W-:Y:S01]  /*6820*/  SHF.L.U32 R81, R97, 0x8, RZ ;  /* 0x0000000861517819 */ /* 0x000fe200000006ff */
[C---:B------:R-:W-:Y:S01]  /*6830*/  IMAD R53, R78.reuse, R57, RZ ;  /* 0x000000394e357224 */ /* 0x040fe200078e02ff */
[----:B------:R1:W-:Y:S01]  /*6840*/  STS.128 [R171+0x4200], R112 ;  /* 0x00420070ab007388 */ /* 0x0003e20000000c00 */
[----:B------:R-:W-:Y:S01]  /*6850*/  IMAD R54, R78, R58, RZ ;  /* 0x0000003a4e367224 */ /* 0x000fe200078e02ff */
[----:B------:R-:W-:Y:S01]  /*6860*/  SHF.R.S32.HI R81, RZ, 0x18, R81 ;  /* 0x00000018ff517819 */ /* 0x000fe20000011451 */
[----:B------:R-:W-:Y:S01]  /*6870*/  IMAD R53, R83, R82, R53 ;  /* 0x0000005253357224 */ /* 0x000fe200078e0235 */
[----:B------:R-:W-:Y:S01]  /*6880*/  SHF.L.U32 R84, R98, 0x10, RZ ;  /* 0x0000001062547819 */ /* 0x000fe200000006ff */
[C---:B------:R-:W-:Y:S01]  /*6890*/  IMAD R59, R78.reuse, R59, RZ ;  /* 0x0000003b4e3b7224 */ /* 0x040fe200078e02ff */
[----:B------:R-:W-:Y:S01]  /*68a0*/  SHF.R.S32.HI R83, RZ, 0x18, R97 ;  /* 0x00000018ff537819 */ /* 0x000fe20000011461 */
[C---:B------:R-:W-:Y:S01]  /*68b0*/  IMAD R56, R78.reuse, R60, RZ ;  /* 0x0000003c4e387224 */ /* 0x040fe200078e02ff */
[----:B------:R-:W-:Y:S01]  /*68c0*/  I2IP.S8.S32.SAT R120, R55, R50, RZ ;  /* 0x0000003237787239 */ /* 0x000fe200000014ff */
[----:B------:R-:W-:Y:S01]  /*68d0*/  IMAD R54, R81, R82, R54 ;  /* 0x0000005251367224 */ /* 0x000fe200078e0236 */
[----:B------:R-:W-:Y:S01]  /*68e0*/  SHF.R.S32.HI R84, RZ, 0x18, R84 ;  /* 0x00000018ff547819 */ /* 0x000fe20000011454 */
[----:B------:R-:W-:Y:S01]  /*68f0*/  IMAD R57, R78, R61, RZ ;  /* 0x0000003d4e397224 */ /* 0x000fe200078e02ff */
[----:B------:R-:W-:Y:S01]  /*6900*/  I2IP.S8.S32.SAT R120, R49, R48, R120 ;  /* 0x0000003031787239 */ /* 0x000fe20000001478 */
[-C--:B------:R-:W-:Y:S01]  /*6910*/  IMAD R59, R83, R82.reuse, R59 ;  /* 0x00000052533b7224 */ /* 0x080fe200078e023b */
[----:B------:R-:W-:Y:S01]  /*6920*/  PRMT R83, R99, 0x8880, RZ ;  /* 0x0000888063537816 */ /* 0x000fe200000000ff */
[-C--:B------:R-:W-:Y:S01]  /*6930*/  IMAD R56, R85, R82.reuse, R56 ;  /* 0x0000005255387224 */ /* 0x080fe200078e0238 */
[----:B------:R-:W-:Y:S01]  /*6940*/  SHF.R.S32.HI R81, RZ, 0x18, R98 ;  /* 0x00000018ff517819 */ /* 0x000fe20000011462 */
[----:B------:R-:W-:Y:S01]  /*6950*/  IMAD R57, R84, R82, R57 ;  /* 0x0000005254397224 */ /* 0x000fe200078e0239 */
[----:B------:R-:W-:Y:S01]  /*6960*/  I2IP.S8.S32.SAT R121, R59, R54, RZ ;  /* 0x000000363b797239 */ /* 0x000fe200000014ff */
[C---:B------:R-:W-:Y:S01]  /*6970*/  IMAD R58, R78.reuse, R62, RZ ;  /* 0x0000003e4e3a7224 */ /* 0x040fe200078e02ff */
[C---:B------:R-:W-:Y:S01]  /*6980*/  SHF.L.U32 R85, R99.reuse, 0x8, RZ ;  /* 0x0000000863557819 */ /* 0x040fe200000006ff */
[----:B------:R-:W-:Y:S01]  /*6990*/  IMAD.U32 R84, R99, 0x10000, RZ ;  /* 0x0001000063547824 */ /* 0x000fe200078e00ff */
[----:B------:R-:W-:Y:S01]  /*69a0*/  I2IP.S8.S32.SAT R121, R53, R52, R121 ;  /* 0x0000003435797239 */ /* 0x000fe20000001479 */
[C---:B------:R-:W-:Y:S01]  /*69b0*/  IMAD R63, R78.reuse, R63, RZ ;  /* 0x0000003f4e3f7224 */ /* 0x040fe200078e02ff */
[----:B------:R-:W-:Y:S01]  /*69c0*/  SHF.R.S32.HI R85, RZ, 0x18, R85 ;  /* 0x00000018ff557819 */ /* 0x000fe20000011455 */
[C---:B------:R-:W-:Y:S01]  /*69d0*/  IMAD R60, R78.reuse, R64, RZ ;  /* 0x000000404e3c7224 */ /* 0x040fe200078e02ff */
[----:B------:R-:W-:Y:S01]  /*69e0*/  SHF.R.S32.HI R84, RZ, 0x18, R84 ;  /* 0x00000018ff547819 */ /* 0x000fe20000011454 */
[-C--:B------:R-:W-:Y:S02]  /*69f0*/  IMAD R58, R87, R82.reuse, R58 ;  /* 0x00000052573a7224 */ /* 0x080fe400078e023a */
[C---:B------:R-:W-:Y:S02]  /*6a00*/  IMAD R61, R78.reuse, R65, RZ ;  /* 0x000000414e3d7224 */ /* 0x040fe400078e02ff */
[-C--:B------:R-:W-:Y:S02]  /*6a10*/  IMAD R63, R81, R82.reuse, R63 ;  /* 0x00000052513f7224 */ /* 0x080fe400078e023f */
[----:B------:R-:W-:Y:S02]  /*6a20*/  IMAD R60, R83, R82, R60 ;  /* 0x00000052533c7224 */ /* 0x000fe400078e023c */
[----:B------:R-:W-:Y:S01]  /*6a30*/  IMAD R62, R78, R66, RZ ;  /* 0x000000424e3e7224 */ /* 0x000fe200078e02ff */
[----:B------:R-:W-:Y:S01]  /*6a40*/  I2IP.S8.S32.SAT R122, R63, R58, RZ ;  /* 0x0000003a3f7a7239 */ /* 0x000fe200000014ff */
[----:B------:R-:W-:Y:S02]  /*6a50*/  IMAD R61, R84, R82, R61 ;  /* 0x00000052543d7224 */ /* 0x000fe400078e023d */
[----:B------:R-:W-:Y:S01]  /*6a60*/  IMAD R67, R78, R67, RZ ;  /* 0x000000434e437224 */ /* 0x000fe200078e02ff */
[----:B------:R-:W-:Y:S01]  /*6a70*/  I2IP.S8.S32.SAT R122, R57, R56, R122 ;  /* 0x00000038397a7239 */ /* 0x000fe2000000147a */
[-C--:B------:R-:W-:Y:S02]  /*6a80*/  IMAD R62, R85, R82.reuse, R62 ;  /* 0x00000052553e7224 */ /* 0x080fe400078e023e */
[----:B------:R-:W-:Y:S05]  /*6a90*/  IMAD R67, R86, R82, R67 ;  /* 0x0000005256437224 */ /* 0x000fea00078e0243 */
[----:B------:R-:W-:Y:S04]  /*6aa0*/  I2IP.S8.S32.SAT R123, R67, R62, RZ ;  /* 0x0000003e437b7239 */ /* 0x000fe800000014ff */
[----:B------:R-:W-:Y:S05]  /*6ab0*/  I2IP.S8.S32.SAT R123, R61, R60, R123 ;  /* 0x0000003c3d7b7239 */ /* 0x000fea000000147b */
[----:B------:R1:W-:Y:S01]  /*6ac0*/  STS.128 [R170+0x4200], R120 ;  /* 0x00420078aa007388 */ /* 0x0003e20000000c00 */
[----:B------:R-:W-:Y:S01]  /*6ad0*/  @!PT LDS RZ, [RZ] ;  /* 0x00000000fffff984 */ /* 0x000fe20000000800 */
[----:B------:R-:W-:Y:S01]  /*6ae0*/  @!PT LDS RZ, [RZ] ;  /* 0x00000000fffff984 */ /* 0x000fe20000000800 */
[----:B------:R-:W-:Y:S01]  /*6af0*/  @!PT LDS RZ, [RZ] ;  /* 0x00000000fffff984 */ /* 0x000fe20000000800 */
[----:B------:R-:W-:Y:S01]  /*6b00*/  @!PT LDS RZ, [RZ] ;  /* 0x00000000fffff984 */ /* 0x000fe20000000800 */
[----:B------:R2:W-:Y:S07]  /*6b10*/  MEMBAR.ALL.CTA ;  /* 0x0000000000007992 */ /* 0x0005ee0000008000 */
[----:B--2---:R-:W2:Y:S02]  /*6b20*/  FENCE.VIEW.ASYNC.S ;  /* 0x00000000000073c6 */ /* 0x004ea40000000000 */
[----:B--2---:R-:W-:Y:S06]  /*6b30*/  BAR.SYNC.DEFER_BLOCKING 0x1, 0x80 ;  /* 0x0042000000007b1d */ /* 0x004fec0000010000 */
[----:B------:R-:W-:Y:S05]  /*6b40*/  @P0 BRA `(.L_x_96) ;  /* 0x0000000000280947 */ /* 0x000fea0003800000 */
[----:B------:R-:W-:Y:S02]  /*6b50*/  UIADD3 UR4, UPT, UPT, UR49, 0x4200, URZ ;  /* 0x0000420031047890 */ /* 0x000fe4000fffe0ff */
[----:B------:R-:W-:Y:S01]  /*6b60*/  UIADD3 UR6, UP0, UPT, UR52, 0x680, URZ ;  /* 0x0000068034067890 */ /* 0x000fe2000ff1e0ff */
[----:B------:R-:W-:Y:S03]  /*6b70*/  UMOV UR43, UR36 ;  /* 0x00000024002b7c82 */ /* 0x000fe60008000000 */
[----:B------:R-:W-:Y:S01]  /*6b80*/  MOV R166, UR4 ;  /* 0x0000000400a67c02 */ /* 0x000fe20008000f00 */
[----:B------:R-:W-:Y:S03]  /*6b90*/  UIADD3.X UR7, UPT, UPT, URZ, UR53, URZ, UP0, !UPT ;  /* 0x00000035ff077290 */ /* 0x000fe600087fe4ff */
[----:B------:R-:W-:Y:S11]  /*6ba0*/  R2UR UR40, R166 ;  /* 0x00000000a62872ca */ /* 0x000ff600000e0000 */
[----:B------:R-:W-:Y:S02]  /*6bb0*/  @!UPT UIADD3 URZ, UPT, UPT, URZ, URZ, URZ ;  /* 0x000000fffffff290 */ /* 0x000fe4000fffe0ff */
[----:B------:R2:W-:Y:S01]  /*6bc0*/  UTMASTG.3D [UR40], [UR6] ;  /* 0x00000028060073b5 */ /* 0x0005e20008010000 */
[----:B------:R0:W-:Y:S01]  /*6bd0*/  UTMACMDFLUSH ;  /* 0x00000000000079b7 */ /* 0x0001e20000000000 */
[----:B--2---:R-:W-:Y:S04]  /*6be0*/  DEPBAR.LE SB0, 0x1 ;  /* 0x000080400000791a */ /* 0x004fe80000000000 */
.L_x_96:
[----:B------:R-:W-:Y:S05]  /*6bf0*/  BSYNC.RECONVERGENT B0 ;  /* 0x0000000000007941 */ /* 0x000fea0003800200 */
.L_x_95:
[----:B------:R-:W-:Y:S06]  /*6c00*/  BAR.SYNC.DEFER_BLOCKING 0x1, 0x80 ;  /* 0x0042000000007b1d */ /* 0x000fec0000010000 */
[----:B------:R-:W2:Y:S01]  /*6c10*/  @P6 SYNCS.PHASECHK.TRANS64.TRYWAIT P0, [R125+URZ+0x50], R126 ;  /* 0x0000507e7d0065a7 */ /* 0x000ea200080011ff */
[----:B------:R-:W-:Y:S01]  /*6c20*/  BSSY B1, `(.L_x_97) ;  /* 0x0000023000017945 */ /* 0x000fe20003800000 */
[----:B--2---:R-:W-:Y:S03]  /*6c30*/  @P6 SEL R117, RZ, 0x1, !P0 ;  /* 0x00000001ff756807 */ /* 0x004fe60004000000 */
[----:B------:R-:W-:Y:S05]  /*6c40*/  @!P6 BRA `(.L_x_98) ;  /* 0x000000000080e947 */ /* 0x000fea0003800000 */
[----:B------:R-:W-:Y:S01]  /*6c50*/  ISETP.NE.AND P1, PT, R118, RZ, PT ;  /* 0x000000ff7600720c */ /* 0x000fe20003f25270 */
[----:B------:R-:W-:Y:S01]  /*6c60*/  BSSY B0, `(.L_x_99) ;  /* 0x000000a000007945 */ /* 0x000fe20003800000 */
[----:B------:R-:W-:Y:S11]  /*6c70*/  ISETP.NE.AND P0, PT, R117, RZ, PT ;  /* 0x000000ff7500720c */ /* 0x000ff60003f05270 */
[----:B------:R-:W-:Y:S04]  /*6c80*/  @P1 IMAD R119, R160, 0x2000, R119 ;  /* 0x00002000a0771824 */ /* 0x000fe800078e0277 */
[--C-:B------:R-:W-:Y:S01]  /*6c90*/  @P1 IMAD.IADD R124, R124, 0x1, R119.reuse ;  /* 0x000000017c7c1824 */ /* 0x100fe200078e0277 */
[----:B------:R-:W-:Y:S01]  /*6ca0*/  @P1 IADD3 R3, PT, PT, R165, R119, RZ ;  /* 0x00000077a5031210 */ /* 0x000fe20007ffe0ff */
[----:B------:R-:W-:Y:S01]  /*6cb0*/  @P1 IMAD.IADD R2, R164, 0x1, R119 ;  /* 0x00000001a4021824 */ /* 0x000fe200078e0277 */
[----:B------:R-:W-:Y:S06]  /*6cc0*/  @P0 BRA `(.L_x_100) ;  /* 0x00000000000c0947 */ /* 0x000fec0003800000 */
[----:B------:R-:W-:Y:S04]  /*6cd0*/  SHF.L.U32 R0, R159, 0x1f, RZ ;  /* 0x0000001f9f007819 */ /* 0x000fe800000006ff */
[----:B------:R-:W2:Y:S02]  /*6ce0*/  SYNCS.PHASECHK.TRANS64.TRYWAIT P0, [R125+URZ+0x50], R0 ;  /* 0x000050007d0075a7 */ /* 0x000ea400080011ff */
[----:B--2---:R-:W-:Y:S05]  /*6cf0*/  @!P0 BRA `(.L_x_101) ;  /* 0x00000020000c8947 */ /* 0x004fea0003800000 */
.L_x_100:
[----:B------:R-:W-:Y:S05]  /*6d00*/  BSYNC B0 ;  /* 0x0000000000007941 */ /* 0x000fea0003800000 */
.L_x_99:
[----:B------:R-:W-:Y:S01]  /*6d10*/  ISETP.NE.AND P0, PT, R118, RZ, PT ;  /* 0x000000ff7600720c */ /* 0x000fe20003f05270 */
[----:B--2---:R-:W-:Y:S02]  /*6d20*/  VIADD R125, R125, 0x60 ;  /* 0x000000607d7d7836 */ /* 0x004fe40000000000 */
[----:B------:R-:W-:Y:S02]  /*6d30*/  IMAD.U32 R0, RZ, RZ, UR37 ;  /* 0x00000025ff007e24 */ /* 0x000fe4000f8e00ff */
[----:B------:R-:W-:Y:S03]  /*6d40*/  VIADD R160, R160, 0x1 ;  /* 0x00000001a0a07836 */ /* 0x000fe60000000000 */
[----:B------:R-:W-:Y:S05]  /*6d50*/  PRMT R0, R0, 0x654, R125 ;  /* 0x0000065400007816 */ /* 0x000fea000000007d */
[----:B------:R2:W3:Y:S04]  /*6d60*/  @P0 LDS.128 R100, [R119+0x200] ;  /* 0x0002000077640984 */ /* 0x0004e80000000c00 */
[----:B------:R2:W4:Y:S04]  /*6d70*/  @P0 LDS.128 R88, [R3+0x200] ;  /* 0x0002000003580984 */ /* 0x0005280000000c00 */
        /* <DEDUP_REMOVED lines=12> */
[----:B--234-:R-:W-:Y:S02]  /*6e40*/  LOP3.LUT R159, R159, R0, RZ, 0x3c, !PT ;  /* 0x000000009f9f7212 */ /* 0x01cfe400078e3cff */
.L_x_98:
[----:B------:R-:W-:Y:S05]  /*6e50*/  BSYNC B1 ;  /* 0x0000000000017941 */ /* 0x000fea0003800000 */
.L_x_97:
[----:B------:R-:W-:Y:S05]  /*6e60*/  VIADD R3, R80, 0x40 ;  /* 0x0000004050037836 */ /* 0x000fea0000000000 */
[----:B------:R-:W-:Y:S04]  /*6e70*/  SHF.R.U32.HI R3, RZ, 0x15, R3 ;  /* 0x00000015ff037819 */ /* 0x000fe80000011603 */
[----:B------:R-:W-:Y:S11]  /*6e80*/  LOP3.LUT P0, RZ, R3, 0x3, R154, 0x48, !PT ;  /* 0x0000000303ff7812 */ /* 0x000ff6000780489a */
[----:B------:R-:W-:Y:S02]  /*6e90*/  @!UPT UIADD3 URZ, UPT, UPT, URZ, URZ, URZ ;  /* 0x000000fffffff290 */ /* 0x000fe4000fffe0ff */
[----:B------:R-:W-:Y:S05]  /*6ea0*/  @!P0 BRA `(.L_x_102) ;  /* 0x0000000000408947 */ /* 0x000fea0003800000 */
[----:B------:R-:W2:Y:S01]  /*6eb0*/  LDCU.64 UR8, c[0x4][0x70] ;  /* 0x01000e00ff0877ac */ /* 0x000ea20008000a00 */
[----:B------:R-:W-:Y:S01]  /*6ec0*/  MOV R3, 0x0 ;  /* 0x0000000000037802 */ /* 0x000fe20000000f00 */
[----:B------:R-:W-:Y:S02]  /*6ed0*/  HFMA2 R12, -RZ, RZ, 0, 5.9604644775390625e-08 ;  /* 0x00000001ff0c7431 */ /* 0x000fe400000001ff */
[----:B------:R-:W-:Y:S02]  /*6ee0*/  IMAD.MOV.U32 R8, RZ, RZ, 0x192 ;  /* 0x00000192ff087424 */ /* 0x000fe400078e00ff */
[----:B------:R-:W-:Y:S01]  /*6ef0*/  IMAD.MOV.U32 R13, RZ, RZ, RZ ;  /* 0x000000ffff0d7224 */ /* 0x000fe200078e00ff */
[----:B------:R-:W3:Y:S01]  /*6f00*/  LDCU.64 UR6, c[0x4][0x78] ;  /* 0x01000f00ff0677ac */ /* 0x000ee20008000a00 */
[----:B------:R-:W4:Y:S01]  /*6f10*/  LDC.64 R2, c[0x4][R3] ;  /* 0x0100000003027b82 */ /* 0x000f220000000a00 */
[----:B------:R-:W5:Y:S01]  /*6f20*/  LDCU.64 UR4, c[0x4][0x10] ;  /* 0x01000200ff0477ac */ /* 0x000f620008000a00 */
[----:B--2---:R-:W-:Y:S01]  /*6f30*/  MOV R5, UR9 ;  /* 0x0000000900057c02 */ /* 0x004fe20008000f00 */
[----:B------:R-:W-:Y:S01]  /*6f40*/  IMAD.U32 R4, RZ, RZ, UR8 ;  /* 0x00000008ff047e24 */ /* 0x000fe2000f8e00ff */
[----:B---3--:R-:W-:Y:S01]  /*6f50*/  MOV R7, UR7 ;  /* 0x0000000700077c02 */ /* 0x008fe20008000f00 */
[----:B------:R-:W-:Y:S01]  /*6f60*/  IMAD.U32 R6, RZ, RZ, UR6 ;  /* 0x00000006ff067e24 */ /* 0x000fe2000f8e00ff */
[----:B-----5:R-:W-:Y:S01]  /*6f70*/  MOV R11, UR5 ;  /* 0x00000005000b7c02 */ /* 0x020fe20008000f00 */
[----:B------:R-:W-:Y:S02]  /*6f80*/  IMAD.U32 R10, RZ, RZ, UR4 ;  /* 0x00000004ff0a7e24 */ /* 0x000fe4000f8e00ff */
[----:B------:R-:W-:Y:S07]  /*6f90*/  LEPC R20, `(.L_x_102) ;  /* 0x000000001014794e */ /* 0x000fee0000000000 */
[----:B-1--4-:R-:W-:Y:S05]  /*6fa0*/  CALL.ABS.NOINC R2 ;  /* 0x0000000002007343 */ /* 0x012fea0003c00000 */
.L_x_102:
[----:B------:R-:W-:Y:S01]  /*6fb0*/  ISETP.NE.AND P0, PT, R167, RZ, PT ;  /* 0x000000ffa700720c */ /* 0x000fe20003f05270 */
[----:B------:R-:W-:Y:S05]  /*6fc0*/  WARPSYNC.ALL ;  /* 0x0000000000007948 */ /* 0x000fea0003800000 */
[----:B------:R-:W-:Y:S01]  /*6fd0*/  IMAD.U32 R140, R102, 0x10000, RZ ;  /* 0x00010000668c7824 */ /* 0x000fe200078e00ff */
[----:B------:R-:W-:Y:S01]  /*6fe0*/  R2UR UR4, R80 ;  /* 0x00000000500472ca */ /* 0x000fe200000e0000 */
[----:B------:R-:W-:Y:S01]  /*6ff0*/  IMAD.U32 R134, R88, 0x10000, RZ ;  /* 0x0001000058867824 */ /* 0x000fe200078e00ff */
[C---:B------:R-:W-:Y:S01]  /*7000*/  SHF.L.U32 R0, R100.reuse, 0x10, RZ ;  /* 0x0000001064007819 */ /* 0x040fe200000006ff */
[----:B-1----:R-:W-:Y:S01]  /*7010*/  IMAD.U32 R119, R93, 0x10000, RZ ;  /* 0x000100005d777824 */ /* 0x002fe200078e00ff */
[----:B------:R-:W-:Y:S01]  /*7020*/  PRMT R3, R100, 0x8880, RZ ;  /* 0x0000888064037816 */ /* 0x000fe200000000ff */
[----:B------:R-:W-:Y:S01]  /*7030*/  IMAD.U32 R104, R98, 0x10000, RZ ;  /* 0x0001000062687824 */ /* 0x000fe200078e00ff */
[----:B------:R-:W-:Y:S01]  /*7040*/  SHF.L.U32 R81, R100, 0x8, RZ ;  /* 0x0000000864517819 */ /* 0x000fe200000006ff */
[----:B------:R-:W-:Y:S01]  /*7050*/  IMAD.SHL.U32 R127, R90, 0x100, RZ ;  /* 0x000001005a7f7824 */ /* 0x000fe200078e00ff */
[----:B------:R-:W-:Y:S01]  /*7060*/  SHF.R.S32.HI R0, RZ, 0x18, R0 ;  /* 0x00000018ff007819 */ /* 0x000fe20000011400 */
[----:B------:R-:W-:Y:S01]  /*7070*/  IMAD.SHL.U32 R112, R95, 0x100, RZ ;  /* 0x000001005f707824 */ /* 0x000fe200078e00ff */
[----:B------:R-:W-:Y:S01]  /*7080*/  SHF.R.S32.HI R81, RZ, 0x18, R81 ;  /* 0x00000018ff517819 */ /* 0x000fe20000011451 */
[----:B------:R-:W-:Y:S01]  /*7090*/  BSSY.RECONVERGENT B0, `(.L_x_103) ;  /* 0x0000121000007945 */ /* 0x000fe20003800200 */
[----:B------:R-:W-:Y:S01]  /*70a0*/  SHF.R.S32.HI R2, RZ, 0x18, R100 ;  /* 0x00000018ff027819 */ /* 0x000fe20000011464 */
[----:B------:R-:W1:Y:S01]  /*70b0*/  LDTM.x64 R4, tmem[UR4+0x40] ;  /* 0x00004004000479ee */ /* 0x000e620008340000 */
[----:B------:R-:W-:Y:S01]  /*70c0*/  NOP ;  /* 0x0000000000007918 */ /* 0x000fe20000000000 */
[----:B------:R-:W-:Y:S02]  /*70d0*/  SHF.R.S32.HI R84, RZ, 0x18, R101 ;  /* 0x00000018ff547819 */ /* 0x000fe40000011465 */
[----:B------:R-:W-:Y:S02]  /*70e0*/  SHF.R.S32.HI R85, RZ, 0x18, R102 ;  /* 0x00000018ff557819 */ /* 0x000fe40000011466 */
[----:B------:R-:W-:Y:S02]  /*70f0*/  SHF.R.S32.HI R86, RZ, 0x18, R103 ;  /* 0x00000018ff567819 */ /* 0x000fe40000011467 */
[----:B------:R-:W-:Y:S02]  /*7100*/  SHF.R.S32.HI R87, RZ, 0x18, R88 ;  /* 0x00000018ff577819 */ /* 0x000fe40000011458 */
[----:B------:R-:W-:Y:S02]  /*7110*/  R2UR UR5, R116 ;  /* 0x00000000740572ca */ /* 0x000fe400000e0000 */
[C---:B------:R-:W-:Y:S02]  /*7120*/  PRMT R143, R101.reuse, 0x8880, RZ ;  /* 0x00008880658f7816 */ /* 0x040fe400000000ff */
[----:B------:R-:W-:Y:S02]  /*7130*/  SHF.L.U32 R83, R101, 0x10, RZ ;  /* 0x0000001065537819 */ /* 0x000fe400000006ff */
[----:B------:R-:W-:Y:S02]  /*7140*/  PRMT R141, R102, 0x8880, RZ ;  /* 0x00008880668d7816 */ /* 0x000fe400000000ff */
[----:B------:R-:W-:Y:S02]  /*7150*/  SHF.R.S32.HI R83, RZ, 0x18, R83 ;  /* 0x00000018ff537819 */ /* 0x000fe40000011453 */
[C---:B------:R-:W-:Y:S02]  /*7160*/  PRMT R138, R103.reuse, 0x8880, RZ ;  /* 0x00008880678a7816 */ /* 0x040fe400000000ff */
[----:B------:R-:W-:Y:S01]  /*7170*/  SHF.L.U32 R137, R103, 0x10, RZ ;  /* 0x0000001067897819 */ /* 0x000fe200000006ff */
[----:B------:R-:W-:Y:S01]  /*7180*/  UIADD3 UR5, UPT, UPT, UR5, 0xc0, URZ ;  /* 0x000000c005057890 */ /* 0x000fe2000fffe0ff */
[----:B-1----:R-:W-:Y:S01]  /*7190*/  IMAD R4, R78, R4, RZ ;  /* 0x000000044e047224 */ /* 0x002fe200078e02ff */
[----:B------:R-:W-:Y:S01]  /*71a0*/  PRMT R135, R88, 0x8880, RZ ;  /* 0x0000888058877816 */ /* 0x000fe200000000ff */
[C---:B------:R-:W-:Y:S01]  /*71b0*/  IMAD R5, R78.reuse, R5, RZ ;  /* 0x000000054e057224 */ /* 0x040fe200078e02ff */
[----:B------:R-:W-:Y:S01]  /*71c0*/  UPRMT UR5, UR37, 0x654, UR5 ;  /* 0x0000065425057896 */ /* 0x000fe20008000005 */
[----:B------:R-:W-:Y:S01]  /*71d0*/  IMAD R4, R3, R82, R4 ;  /* 0x0000005203047224 */ /* 0x000fe200078e0204 */
[C---:B------:R-:W-:Y:S01]  /*71e0*/  PRMT R132, R89.reuse, 0x8880, RZ ;  /* 0x0000888059847816 */ /* 0x040fe200000000ff */
[----:B------:R-:W-:Y:S01]  /*71f0*/  IMAD R6, R78, R6, RZ ;  /* 0x000000064e067224 */ /* 0x000fe200078e02ff */
[----:B------:R-:W-:Y:S01]  /*7200*/  SHF.L.U32 R131, R89, 0x10, RZ ;  /* 0x0000001059837819 */ /* 0x000fe200000006ff */
[----:B------:R-:W-:Y:S01]  /*7210*/  IMAD R5, R0, R82, R5 ;  /* 0x0000005200057224 */ /* 0x000fe200078e0205 */
[----:B------:R-:W-:Y:S01]  /*7220*/  PRMT R129, R90, 0x8880, RZ ;  /* 0x000088805a817816 */ /* 0x000fe200000000ff */
[----:B------:R-:W-:Y:S01]  /*7230*/  IMAD R0, R78, R16, RZ ;  /* 0x000000104e007224 */ /* 0x000fe200078e02ff */
[----:B------:R-:W-:Y:S01]  /*7240*/  SHF.L.U32 R128, R90, 0x10, RZ ;  /* 0x000000105a807819 */ /* 0x000fe200000006ff */
[C---:B------:R-:W-:Y:S01]  /*7250*/  IMAD R7, R78.reuse, R7, RZ ;  /* 0x000000074e077224 */ /* 0x040fe200078e02ff */
[----:B------:R-:W-:Y:S01]  /*7260*/  SYNCS.ARRIVE.TRANS64.RED.A1T0 RZ, [UR5], RZ ;  /* 0x000000ffffff79a7 */ /* 0x000fe20008100405 */
[C---:B------:R-:W-:Y:S01]  /*7270*/  IMAD R16, R78.reuse, R20, RZ ;  /* 0x000000144e107224 */ /* 0x040fe200078e02ff */
[C---:B------:R-:W-:Y:S01]  /*7280*/  PRMT R126, R91.reuse, 0x8880, RZ ;  /* 0x000088805b7e7816 */ /* 0x040fe200000000ff */
[C---:B------:R-:W-:Y:S01]  /*7290*/  IMAD R20, R78.reuse, R24, RZ ;  /* 0x000000184e147224 */ /* 0x040fe200078e02ff */
[----:B------:R-:W-:Y:S01]  /*72a0*/  SHF.L.U32 R125, R91, 0x10, RZ ;  /* 0x000000105b7d7819 */ /* 0x000fe200000006ff */
[----:B------:R-:W-:Y:S01]  /*72b0*/  IMAD R6, R81, R82, R6 ;  /* 0x0000005251067224 */ /* 0x000fe200078e0206 */
[----:B------:R-:W-:Y:S01]  /*72c0*/  MOV R81, R143 ;  /* 0x0000008f00517202 */ /* 0x000fe20000000f00 */
[----:B------:R-:W-:Y:S01]  /*72d0*/  IMAD R24, R78, R28, RZ ;  /* 0x0000001c4e187224 */ /* 0x000fe200078e02ff */
[----:B------:R-:W-:Y:S01]  /*72e0*/  PRMT R123, R92, 0x8880, RZ ;  /* 0x000088805c7b7816 */ /* 0x000fe200000000ff */
[----:B------:R-:W-:Y:S01]  /*72f0*/  IMAD R28, R78, R32, RZ ;  /* 0x000000204e1c7224 */ /* 0x000fe200078e02ff */
[----:B------:R-:W-:Y:S01]  /*7300*/  SHF.L.U32 R122, R92, 0x10, RZ ;  /* 0x000000105c7a7819 */ /* 0x000fe200000006ff */
[----:B------:R-:W-:Y:S01]  /*7310*/  IMAD R7, R2, R82, R7 ;  /* 0x0000005202077224 */ /* 0x000fe200078e0207 */
[----:B------:R-:W-:Y:S01]  /*7320*/  PRMT R120, R93, 0x8880, RZ ;  /* 0x000088805d787816 */ /* 0x000fe200000000ff */
[----:B------:R-:W-:Y:S01]  /*7330*/  IMAD R32, R78, R36, RZ ;  /* 0x000000244e207224 */ /* 0x000fe200078e02ff */
[----:B------:R-:W-:Y:S01]  /*7340*/  PRMT R117, R94, 0x8880, RZ ;  /* 0x000088805e757816 */ /* 0x000fe200000000ff */
[----:B------:R-:W-:Y:S01]  /*7350*/  IMAD R2, R78, R17, RZ ;  /* 0x000000114e027224 */ /* 0x000fe200078e02ff */
[----:B------:R-:W-:Y:S01]  /*7360*/  SHF.L.U32 R116, R94, 0x10, RZ ;  /* 0x000000105e747819 */ /* 0x000fe200000006ff */
[----:B------:R-:W-:Y:S01]  /*7370*/  IMAD R36, R78, R40, RZ ;  /* 0x000000284e247224 */ /* 0x000fe200078e02ff */
[----:B------:R-:W-:Y:S01]  /*7380*/  SHF.L.U32 R115, R94, 0x8, RZ ;  /* 0x000000085e737819 */ /* 0x000fe200000006ff */
[C---:B------:R-:W-:Y:S01]  /*7390*/  IMAD R17, R78.reuse, R21, RZ ;  /* 0x000000154e117224 */ /* 0x040fe200078e02ff */
[C---:B------:R-:W-:Y:S01]  /*73a0*/  PRMT R114, R95.reuse, 0x8880, RZ ;  /* 0x000088805f727816 */ /* 0x040fe200000000ff */
[C---:B------:R-:W-:Y:S01]  /*73b0*/  IMAD R40, R78.reuse, R44, RZ ;  /* 0x0000002c4e287224 */ /* 0x040fe200078e02ff */
[----:B------:R-:W-:Y:S01]  /*73c0*/  SHF.L.U32 R113, R95, 0x10, RZ ;  /* 0x000000105f717819 */ /* 0x000fe200000006ff */
[----:B------:R-:W-:Y:S01]  /*73d0*/  IMAD R21, R78, R25, RZ ;  /* 0x000000194e157224 */ /* 0x000fe200078e02ff */
[----:B------:R-:W-:Y:S01]  /*73e0*/  PRMT R111, R96, 0x8880, RZ ;  /* 0x00008880606f7816 */ /* 0x000fe200000000ff */
        /* <DEDUP_REMOVED lines=8> */
[C---:B------:R-:W-:Y:S01]  /*7470*/  IMAD R52, R78.reuse, R56, RZ ;  /* 0x000000384e347224 */ /* 0x040fe200078e02ff */
[----:B------:R-:W-:Y:S01]  /*7480*/  SHF.L.U32 R142, R101, 0x8, RZ ;  /* 0x00000008658e7819 */ /* 0x000fe200000006ff */
[C---:B------:R-:W-:Y:S01]  /*7490*/  IMAD R8, R78.reuse, R8, RZ ;  /* 0x000000084e087224 */ /* 0x040fe200078e02ff */
[C---:B------:R-:W-:Y:S01]  /*74a0*/  SHF.L.U32 R101, R99.reuse, 0x10, RZ ;  /* 0x0000001063657819 */ /* 0x040fe200000006ff */
[----:B------:R-:W-:Y:S01]  /*74b0*/  IMAD R33, R78, R37, RZ ;  /* 0x000000254e217224 */ /* 0x000fe200078e02ff */
[----:B------:R-:W-:Y:S01]  /*74c0*/  SHF.L.U32 R139, R102, 0x8, RZ ;  /* 0x00000008668b7819 */ /* 0x000fe200000006ff */
[C---:B------:R-:W-:Y:S01]  /*74d0*/  IMAD R56, R78.reuse, R60, RZ ;  /* 0x0000003c4e387224 */ /* 0x040fe200078e02ff */
[----:B------:R-:W-:Y:S01]  /*74e0*/  PRMT R102, R99, 0x8880, RZ ;  /* 0x0000888063667816 */ /* 0x000fe200000000ff */
[C---:B------:R-:W-:Y:S01]  /*74f0*/  IMAD R37, R78.reuse, R41, RZ ;  /* 0x000000294e257224 */ /* 0x040fe200078e02ff */
[----:B------:R-:W-:Y:S01]  /*7500*/  SHF.L.U32 R136, R103, 0x8, RZ ;  /* 0x0000000867887819 */ /* 0x000fe200000006ff */
[C---:B------:R-:W-:Y:S01]  /*7510*/  IMAD R60, R78.reuse, R64, RZ ;  /* 0x000000404e3c7224 */ /* 0x040fe200078e02ff */
[----:B------:R-:W-:Y:S01]  /*7520*/  I2IP.S8.S32.SAT R64, R7, R6, RZ ;  /* 0x0000000607407239 */ /* 0x000fe200000014ff */
[C---:B------:R-:W-:Y:S01]  /*7530*/  IMAD R9, R78.reuse, R9, RZ ;  /* 0x000000094e097224 */ /* 0x040fe200078e02ff */
[----:B------:R-:W-:Y:S01]  /*7540*/  SHF.R.S32.HI R6, RZ, 0x18, R140 ;  /* 0x00000018ff067819 */ /* 0x000fe2000001148c */
[C---:B------:R-:W-:Y:S01]  /*7550*/  IMAD R41, R78.reuse, R45, RZ ;  /* 0x0000002d4e297224 */ /* 0x040fe200078e02ff */
[----:B------:R-:W-:Y:S01]  /*7560*/  SHF.R.S32.HI R7, RZ, 0x18, R142 ;  /* 0x00000018ff077819 */ /* 0x000fe2000001148e */
[----:B------:R-:W-:Y:S01]  /*7570*/  IMAD R45, R78, R49, RZ ;  /* 0x000000314e2d7224 */ /* 0x000fe200078e02ff */
[----:B------:R-:W-:Y:S01]  /*7580*/  SHF.L.U32 R133, R88, 0x8, RZ ;  /* 0x0000000858857819 */ /* 0x000fe200000006ff */
[C---:B------:R-:W-:Y:S01]  /*7590*/  IMAD R10, R78.reuse, R10, RZ ;  /* 0x0000000a4e0a7224 */ /* 0x040fe200078e02ff */
[----:B------:R-:W-:Y:S01]  /*75a0*/  SHF.R.S32.HI R88, RZ, 0x18, R89 ;  /* 0x00000018ff587819 */ /* 0x000fe20000011459 */
[C---:B------:R-:W-:Y:S01]  /*75b0*/  IMAD R49, R78.reuse, R53, RZ ;  /* 0x000000354e317224 */ /* 0x040fe200078e02ff */
[----:B------:R-:W-:Y:S01]  /*75c0*/  SHF.L.U32 R130, R89, 0x8, RZ ;  /* 0x0000000859827819 */ /* 0x000fe200000006ff */
[-C--:B------:R-:W-:Y:S01]  /*75d0*/  IMAD R8, R81, R82.reuse, R8 ;  /* 0x0000005251087224 */ /* 0x080fe200078e0208 */
[----:B------:R-:W-:Y:S01]  /*75e0*/  SHF.R.S32.HI R81, RZ, 0x18, R139 ;  /* 0x00000018ff517819 */ /* 0x000fe2000001148b */
[C---:B------:R-:W-:Y:S01]  /*75f0*/  IMAD R53, R78.reuse, R57, RZ ;  /* 0x000000394e357224 */ /* 0x040fe200078e02ff */
[----:B------:R-:W-:Y:S01]  /*7600*/  SHF.R.S32.HI R89, RZ, 0x18, R90 ;  /* 0x00000018ff597819 */ /* 0x000fe2000001145a */
[C---:B------:R-:W-:Y:S01]  /*7610*/  IMAD R11, R78.reuse, R11, RZ ;  /* 0x0000000b4e0b7224 */ /* 0x040fe200078e02ff */
[----:B------:R-:W-:Y:S01]  /*7620*/  SHF.R.S32.HI R90, RZ, 0x18, R91 ;  /* 0x00000018ff5a7819 */ /* 0x000fe2000001145b */
[C---:B------:R-:W-:Y:S01]  /*7630*/  IMAD R57, R78.reuse, R61, RZ ;  /* 0x0000003d4e397224 */ /* 0x040fe200078e02ff */
[----:B------:R-:W-:Y:S01]  /*7640*/  SHF.L.U32 R124, R91, 0x8, RZ ;  /* 0x000000085b7c7819 */ /* 0x000fe200000006ff */
[----:B------:R-:W-:Y:S01]  /*7650*/  IMAD R9, R83, R82, R9 ;  /* 0x0000005253097224 */ /* 0x000fe200078e0209 */
[----:B------:R-:W-:Y:S01]  /*7660*/  SHF.R.S32.HI R91, RZ, 0x18, R92 ;  /* 0x00000018ff5b7819 */ /* 0x000fe2000001145c */
[----:B------:R-:W-:Y:S01]  /*7670*/  IMAD R61, R78, R65, RZ ;  /* 0x000000414e3d7224 */ /* 0x000fe200078e02ff */
[----:B------:R-:W-:Y:S01]  /*7680*/  SHF.L.U32 R121, R92, 0x8, RZ ;  /* 0x000000085c797819 */ /* 0x000fe200000006ff */
[C---:B------:R-:W-:Y:S01]  /*7690*/  IMAD R12, R78.reuse, R12, RZ ;  /* 0x0000000c4e0c7224 */ /* 0x040fe200078e02ff */
[----:B------:R-:W-:Y:S01]  /*76a0*/  SHF.R.S32.HI R92, RZ, 0x18, R93 ;  /* 0x00000018ff5c7819 */ /* 0x000fe2000001145d */
[----:B------:R-:W-:Y:S01]  /*76b0*/  IMAD.MOV.U32 R65, RZ, RZ, R141 ;  /* 0x000000ffff417224 */ /* 0x000fe200078e008d */
[----:B------:R-:W-:Y:S01]  /*76c0*/  SHF.L.U32 R118, R93, 0x8, RZ ;  /* 0x000000085d767819 */ /* 0x000fe200000006ff */
[----:B------:R-:W-:Y:S01]  /*76d0*/  IMAD R10, R7, R82, R10 ;  /* 0x00000052070a7224 */ /* 0x000fe200078e020a */
[----:B------:R-:W-:Y:S01]  /*76e0*/  MOV R7, R138 ;  /* 0x0000008a00077202 */ /* 0x000fe20000000f00 */
[----:B------:R-:W-:Y:S01]  /*76f0*/  IMAD R13, R78, R13, RZ ;  /* 0x0000000d4e0d7224 */ /* 0x000fe200078e02ff */
[----:B------:R-:W-:Y:S01]  /*7700*/  SHF.R.S32.HI R93, RZ, 0x18, R94 ;  /* 0x00000018ff5d7819 */ /* 0x000fe2000001145e */
[----:B------:R-:W-:Y:S01]  /*7710*/  IMAD R11, R84, R82, R11 ;  /* 0x00000052540b7224 */ /* 0x000fe200078e020b */
[----:B------:R-:W-:Y:S01]  /*7720*/  I2IP.S8.S32.SAT R84, R5, R4, R64 ;  /* 0x0000000405547239 */ /* 0x000fe20000001440 */
[C---:B------:R-:W-:Y:S01]  /*7730*/  IMAD R14, R78.reuse, R14, RZ ;  /* 0x0000000e4e0e7224 */ /* 0x040fe200078e02ff */
[----:B------:R-:W-:Y:S01]  /*7740*/  SHF.R.S32.HI R5, RZ, 0x18, R137 ;  /* 0x00000018ff057819 */ /* 0x000fe20000011489 */
[----:B------:R-:W-:Y:S01]  /*7750*/  IMAD R12, R65, R82, R12 ;  /* 0x00000052410c7224 */ /* 0x000fe200078e020c */
[----:B------:R-:W-:Y:S01]  /*7760*/  I2IP.S8.S32.SAT R10, R11, R10, RZ ;  /* 0x0000000a0b0a7239 */ /* 0x000fe200000014ff */
[----:B------:R-:W-:Y:S01]  /*7770*/  IMAD R15, R78, R15, RZ ;  /* 0x0000000f4e0f7224 */ /* 0x000fe200078e02ff */
[----:B------:R-:W-:Y:S01]  /*7780*/  SHF.R.S32.HI R94, RZ, 0x18, R95 ;  /* 0x00000018ff5e7819 */ /* 0x000fe2000001145f */
[-C--:B------:R-:W-:Y:S01]  /*7790*/  IMAD R13, R6, R82.reuse, R13 ;  /* 0x00000052060d7224 */ /* 0x080fe200078e020d */
[----:B------:R-:W-:Y:S01]  /*77a0*/  SHF.R.S32.HI R6, RZ, 0x18, R134 ;  /* 0x00000018ff067819 */ /* 0x000fe20000011486 */
[-C--:B------:R-:W-:Y:S01]  /*77b0*/  IMAD R14, R81, R82.reuse, R14 ;  /* 0x00000052510e7224 */ /* 0x080fe200078e020e */
        /* <DEDUP_REMOVED lines=10> */
[----:B------:R-:W-:Y:S01]  /*7860*/  MOV R5, R135 ;  /* 0x0000008700057202 */ /* 0x000fe20000000f00 */
[-C--:B------:R-:W-:Y:S01]  /*7870*/  IMAD R3, R4, R82.reuse, R3 ;  /* 0x0000005204037224 */ /* 0x080fe200078e0203 */
[----:B------:R-:W-:Y:S01]  /*7880*/  SHF.R.S32.HI R4, RZ, 0x18, R131 ;  /* 0x00000018ff047819 */ /* 0x000fe20000011483 */
[----:B------:R-:W-:Y:S01]  /*7890*/  IMAD R19, R86, R82, R19 ;  /* 0x0000005256137224 */ /* 0x000fe200078e0213 */
[----:B------:R-:W-:Y:S01]  /*78a0*/  I2IP.S8.S32.SAT R86, R13, R12, R14 ;  /* 0x0000000c0d567239 */ /* 0x000fe2000000140e */
[----:B------:R-:W-:Y:S01]  /*78b0*/  IMAD R18, R78, R22, RZ ;  /* 0x000000164e127224 */ /* 0x000fe200078e02ff */
[----:B------:R-:W-:Y:S01]  /*78c0*/  SHF.L.U32 R109, R96, 0x8, RZ ;  /* 0x00000008606d7819 */ /* 0x000fe200000006ff */
[----:B------:R-:W-:Y:S01]  /*78d0*/  IMAD R16, R5, R82, R16 ;  /* 0x0000005205107224 */ /* 0x000fe200078e0210 */
[----:B------:R-:W-:Y:S01]  /*78e0*/  I2IP.S8.S32.SAT R19, R19, R3, RZ ;  /* 0x0000000313137239 */ /* 0x000fe200000014ff */
[----:B------:R-:W-:Y:S01]  /*78f0*/  IMAD R23, R78, R23, RZ ;  /* 0x000000174e177224 */ /* 0x000fe200078e02ff */
[----:B------:R-:W-:Y:S01]  /*7900*/  MOV R3, R132 ;  /* 0x0000008400037202 */ /* 0x000fe20000000f00 */
[-C--:B------:R-:W-:Y:S01]  /*7910*/  IMAD R17, R6, R82.reuse, R17 ;  /* 0x0000005206117224 */ /* 0x080fe200078e0211 */
[----:B------:R-:W-:Y:S01]  /*7920*/  MOV R5, R129 ;  /* 0x0000008100057202 */ /* 0x000fe20000000f00 */
[-C--:B------:R-:W-:Y:S01]  /*7930*/  IMAD R18, R7, R82.reuse, R18 ;  /* 0x0000005207127224 */ /* 0x080fe200078e0212 */
[----:B------:R-:W-:Y:S01]  /*7940*/  SHF.R.S32.HI R7, RZ, 0x18, R127 ;  /* 0x00000018ff077819 */ /* 0x000fe2000001147f */
[----:B------:R-:W-:Y:S01]  /*7950*/  IMAD R23, R87, R82, R23 ;  /* 0x0000005257177224 */ /* 0x000fe200078e0217 */
[----:B------:R-:W-:Y:S01]  /*7960*/  I2IP.S8.S32.SAT R87, R2, R0, R19 ;  /* 0x0000000002577239 */ /* 0x000fe20000001413 */
[----:B------:R-:W-:Y:S01]  /*7970*/  IMAD R20, R3, R82, R20 ;  /* 0x0000005203147224 */ /* 0x000fe200078e0214 */
[----:B------:R-:W-:Y:S01]  /*7980*/  SHF.R.S32.HI R3, RZ, 0x18, R130 ;  /* 0x00000018ff037819 */ /* 0x000fe20000011482 */
[C---:B------:R-:W-:Y:S01]  /*7990*/  IMAD R22, R78.reuse, R26, RZ ;  /* 0x0000001a4e167224 */ /* 0x040fe200078e02ff */
[----:B------:R-:W-:Y:S01]  /*79a0*/  I2IP.S8.S32.SAT R18, R23, R18, RZ ;  /* 0x0000001217127239 */ /* 0x000fe200000014ff */
[----:B------:R-:W-:Y:S01]  /*79b0*/  IMAD R27, R78, R27, RZ ;  /* 0x0000001b4e1b7224 */ /* 0x000fe200078e02ff */
[----:B------:R1:W-:Y:S01]  /*79c0*/  STS.128 [R153+UR49+0x6200], R84 ;  /* 0x0062005499007988 */ /* 0x0003e20008000c31 */
[----:B------:R-:W-:Y:S01]  /*79d0*/  IMAD R21, R4, R82, R21 ;  /* 0x0000005204157224 */ /* 0x000fe200078e0215 */
[----:B------:R-:W-:Y:S01]  /*79e0*/  I2IP.S8.S32.SAT R16, R17, R16, R18 ;  /* 0x0000001011107239 */ /* 0x000fe20000001412 */
[-C--:B------:R-:W-:Y:S01]  /*79f0*/  IMAD R22, R3, R82.reuse, R22 ;  /* 0x0000005203167224 */ /* 0x080fe200078e0216 */
[----:B------:R-:W-:Y:S01]  /*7a00*/  SHF.R.S32.HI R0, RZ, 0x18, R128 ;  /* 0x00000018ff007819 */ /* 0x000fe20000011480 */
[----:B------:R-:W-:Y:S01]  /*7a10*/  IMAD R27, R88, R82, R27 ;  /* 0x00000052581b7224 */ /* 0x000fe200078e021b */
[----:B------:R-:W-:Y:S01]  /*7a20*/  SHF.R.S32.HI R96, RZ, 0x18, R97 ;  /* 0x00000018ff607819 */ /* 0x000fe20000011461 */
[C---:B------:R-:W-:Y:S01]  /*7a30*/  IMAD R26, R78.reuse, R30, RZ ;  /* 0x0000001e4e1a7224 */ /* 0x040fe200078e02ff */
[----:B------:R-:W-:Y:S01]  /*7a40*/  SHF.L.U32 R106, R97, 0x8, RZ ;  /* 0x00000008616a7819 */ /* 0x000fe200000006ff */
[----:B------:R-:W-:Y:S01]  /*7a50*/  IMAD R24, R5, R82, R24 ;  /* 0x0000005205187224 */ /* 0x000fe200078e0218 */
[----:B------:R-:W-:Y:S01]  /*7a60*/  I2IP.S8.S32.SAT R17, R27, R22, RZ ;  /* 0x000000161b117239 */ /* 0x000fe200000014ff */
[----:B------:R-:W-:Y:S01]  /*7a70*/  IMAD R31, R78, R31, RZ ;  /* 0x0000001f4e1f7224 */ /* 0x000fe200078e02ff */
[----:B------:R-:W-:Y:S01]  /*7a80*/  SHF.R.S32.HI R5, RZ, 0x18, R124 ;  /* 0x00000018ff057819 */ /* 0x000fe2000001147c */
[----:B------:R-:W-:Y:S01]  /*7a90*/  IMAD R25, R0, R82, R25 ;  /* 0x0000005200197224 */ /* 0x000fe200078e0219 */
[----:B------:R-:W-:Y:S01]  /*7aa0*/  I2IP.S8.S32.SAT R17, R21, R20, R17 ;  /* 0x0000001415117239 */ /* 0x000fe20000001411 */
[-C--:B------:R-:W-:Y:S01]  /*7ab0*/  IMAD R26, R7, R82.reuse, R26 ;  /* 0x00000052071a7224 */ /* 0x080fe200078e021a */
[----:B------:R-:W-:Y:S01]  /*7ac0*/  SHF.R.S32.HI R0, RZ, 0x18, R125 ;  /* 0x00000018ff007819 */ /* 0x000fe2000001147d */
[----:B------:R-:W-:Y:S01]  /*7ad0*/  IMAD.MOV.U32 R3, RZ, RZ, R126 ;  /* 0x000000ffff037224 */ /* 0x000fe200078e007e */
[----:B------:R-:W-:Y:S01]  /*7ae0*/  SHF.R.S32.HI R7, RZ, 0x18, R118 ;  /* 0x00000018ff077819 */ /* 0x000fe20000011476 */
[----:B------:R-:W-:Y:S01]  /*7af0*/  IMAD R31, R89, R82, R31 ;  /* 0x00000052591f7224 */ /* 0x000fe200078e021f */
[----:B------:R-:W-:Y:S01]  /*7b00*/  SHF.R.S32.HI R97, RZ, 0x18, R98 ;  /* 0x00000018ff617819 */ /* 0x000fe20000011462 */
[----:B------:R-:W-:Y:S01]  /*7b10*/  IMAD R30, R78, R34, RZ ;  /* 0x000000224e1e7224 */ /* 0x000fe200078e02ff */
[----:B------:R-:W-:Y:S01]  /*7b20*/  SHF.L.U32 R103, R98, 0x8, RZ ;  /* 0x0000000862677819 */ /* 0x000fe200000006ff */
[----:B------:R-:W-:Y:S01]  /*7b30*/  IMAD R28, R3, R82, R28 ;  /* 0x00000052031c7224 */ /* 0x000fe200078e021c */
[----:B------:R-:W-:Y:S01]  /*7b40*/  I2IP.S8.S32.SAT R18, R31, R26, RZ ;  /* 0x0000001a1f127239 */ /* 0x000fe200000014ff */
[----:B------:R-:W-:Y:S01]  /*7b50*/  IMAD R35, R78, R35, RZ ;  /* 0x000000234e237224 */ /* 0x000fe200078e02ff */
[----:B------:R-:W-:Y:S01]  /*7b60*/  MOV R3, R123 ;  /* 0x0000007b00037202 */ /* 0x000fe20000000f00 */
[----:B------:R-:W-:Y:S01]  /*7b70*/  IMAD R29, R0, R82, R29 ;  /* 0x00000052001d7224 */ /* 0x000fe200078e021d */
[----:B------:R-:W-:Y:S01]  /*7b80*/  I2IP.S8.S32.SAT R18, R25, R24, R18 ;  /* 0x0000001819127239 */ /* 0x000fe20000001412 */
[-C--:B------:R-:W-:Y:S01]  /*7b90*/  IMAD R30, R5, R82.reuse, R30 ;  /* 0x00000052051e7224 */ /* 0x080fe200078e021e */
[----:B------:R-:W-:Y:S01]  /*7ba0*/  SHF.R.S32.HI R0, RZ, 0x18, R122 ;  /* 0x00000018ff007819 */ /* 0x000fe2000001147a */
[----:B------:R-:W-:Y:S01]  /*7bb0*/  IMAD R35, R90, R82, R35 ;  /* 0x000000525a237224 */ /* 0x000fe200078e0223 */
[----:B------:R-:W-:Y:S01]  /*7bc0*/  MOV R5, R120 ;  /* 0x0000007800057202 */ /* 0x000fe20000000f00 */
[----:B------:R-:W-:Y:S01]  /*7bd0*/  IMAD R32, R3, R82, R32 ;  /* 0x0000005203207224 */ /* 0x000fe200078e0220 */
[----:B------:R-:W-:Y:S01]  /*7be0*/  SHF.R.S32.HI R3, RZ, 0x18, R121 ;  /* 0x00000018ff037819 */ /* 0x000fe20000011479 */
[C---:B------:R-:W-:Y:S01]  /*7bf0*/  IMAD R34, R78.reuse, R38, RZ ;  /* 0x000000264e227224 */ /* 0x040fe200078e02ff */
[----:B------:R-:W-:Y:S01]  /*7c00*/  I2IP.S8.S32.SAT R19, R35, R30, RZ ;  /* 0x0000001e23137239 */ /* 0x000fe200000014ff */
[----:B------:R-:W-:Y:S01]  /*7c10*/  IMAD R39, R78, R39, RZ ;  /* 0x000000274e277224 */ /* 0x000fe200078e02ff */
[----:B------:R-:W-:Y:S01]  /*7c20*/  SHF.R.S32.HI R98, RZ, 0x18, R99 ;  /* 0x00000018ff627819 */ /* 0x000fe20000011463 */
[----:B------:R-:W-:Y:S01]  /*7c30*/  IMAD R33, R0, R82, R33 ;  /* 0x0000005200217224 */ /* 0x000fe200078e0221 */
[----:B------:R-:W-:Y:S01]  /*7c40*/  I2IP.S8.S32.SAT R19, R29, R28, R19 ;  /* 0x0000001c1d137239 */ /* 0x000fe20000001413 */
[-C--:B------:R-:W-:Y:S01]  /*7c50*/  IMAD R34, R3, R82.reuse, R34 ;  /* 0x0000005203227224 */ /* 0x080fe200078e0222 */
[----:B------:R-:W-:Y:S01]  /*7c60*/  SHF.R.S32.HI R0, RZ, 0x18, R119 ;  /* 0x00000018ff007819 */ /* 0x000fe20000011477 */
[----:B------:R-:W-:Y:S01]  /*7c70*/  IMAD R39, R91, R82, R39 ;  /* 0x000000525b277224 */ /* 0x000fe200078e0227 */
[----:B------:R-:W-:Y:S01]  /*7c80*/  MOV R3, R117 ;  /* 0x0000007500037202 */ /* 0x000fe20000000f00 */
[C---:B------:R-:W-:Y:S01]  /*7c90*/  IMAD R38, R78.reuse, R42, RZ ;  /* 0x0000002a4e267224 */ /* 0x040fe200078e02ff */
[----:B------:R1:W-:Y:S01]  /*7ca0*/  STS.128 [R172+0x6200], R16 ;  /* 0x00620010ac007388 */ /* 0x0003e20000000c00 */
        /* <DEDUP_REMOVED lines=8> */
[-C--:B------:R-:W-:Y:S01]  /*7d30*/  IMAD R43, R92, R82.reuse, R43 ;  /* 0x000000525c2b7224 */ /* 0x080fe200078e022b */
[----:B------:R-:W-:Y:S01]  /*7d40*/  SHF.R.S32.HI R7, RZ, 0x18, R112 ;  /* 0x00000018ff077819 */ /* 0x000fe20000011470 */
[----:B------:R-:W-:Y:S01]  /*7d50*/  IMAD R40, R3, R82, R40 ;  /* 0x0000005203287224 */ /* 0x000fe200078e0228 */
[----:B------:R-:W-:Y:S01]  /*7d60*/  SHF.R.S32.HI R3, RZ, 0x18, R115 ;  /* 0x00000018ff037819 */ /* 0x000fe20000011473 */
[C---:B------:R-:W-:Y:S01]  /*7d70*/  IMAD R42, R78.reuse, R46, RZ ;  /* 0x0000002e4e2a7224 */ /* 0x040fe200078e02ff */
[----:B------:R-:W-:Y:S01]  /*7d80*/  I2IP.S8.S32.SAT R38, R43, R38, RZ ;  /* 0x000000262b267239 */ /* 0x000fe200000014ff */
[----:B------:R-:W-:Y:S01]  /*7d90*/  IMAD R47, R78, R47, RZ ;  /* 0x0000002f4e2f7224 */ /* 0x000fe200078e02ff */
[----:B------:R-:W-:Y:S01]  /*7da0*/  SHF.L.U32 R100, R99, 0x8, RZ ;  /* 0x0000000863647819 */ /* 0x000fe200000006ff */
[----:B------:R-:W-:Y:S01]  /*7db0*/  IMAD R41, R0, R82, R41 ;  /* 0x0000005200297224 */ /* 0x000fe200078e0229 */
[----:B------:R-:W-:Y:S01]  /*7dc0*/  I2IP.S8.S32.SAT R33, R37, R36, R38 ;  /* 0x0000002425217239 */ /* 0x000fe20000001426 */
[-C--:B------:R-:W-:Y:S01]  /*7dd0*/  IMAD R42, R3, R82.reuse, R42 ;  /* 0x00000052032a7224 */ /* 0x080fe200078e022a */
[----:B------:R-:W-:Y:S01]  /*7de0*/  SHF.R.S32.HI R0, RZ, 0x18, R113 ;  /* 0x00000018ff007819 */ /* 0x000fe20000011471 */
[----:B------:R-:W-:Y:S01]  /*7df0*/  IMAD R47, R93, R82, R47 ;  /* 0x000000525d2f7224 */ /* 0x000fe200078e022f */
[----:B------:R-:W-:Y:S01]  /*7e00*/  IADD3 R76, PT, PT, R76, 0x1, RZ ;  /* 0x000000014c4c7810 */ /* 0x000fe20007ffe0ff */
[C---:B------:R-:W-:Y:S02]  /*7e10*/  IMAD R46, R78.reuse, R50, RZ ;  /* 0x000000324e2e7224 */ /* 0x040fe400078e02ff */
        /* <DEDUP_REMOVED lines=8> */
[----:B------:R-:W-:Y:S02]  /*7ea0*/  IMAD.MOV.U32 R3, RZ, RZ, R111 ;  /* 0x000000ffff037224 */ /* 0x000fe400078e006f */
[-C--:B------:R-:W-:Y:S02]  /*7eb0*/  IMAD R51, R94, R82.reuse, R51 ;  /* 0x000000525e337224 */ /* 0x080fe400078e0233 */
[----:B------:R-:W-:Y:S01]  /*7ec0*/  IMAD R48, R3, R82, R48 ;  /* 0x0000005203307224 */ /* 0x000fe200078e0230 */
[----:B------:R-:W-:Y:S01]  /*7ed0*/  SHF.R.S32.HI R3, RZ, 0x18, R109 ;  /* 0x00000018ff037819 */ /* 0x000fe2000001146d */
[C---:B------:R-:W-:Y:S01]  /*7ee0*/  IMAD R50, R78.reuse, R54, RZ ;  /* 0x000000364e327224 */ /* 0x040fe200078e02ff */
[----:B------:R-:W-:Y:S01]  /*7ef0*/  I2IP.S8.S32.SAT R35, R51, R46, RZ ;  /* 0x0000002e33237239 */ /* 0x000fe200000014ff */
[----:B------:R-:W-:Y:S02]  /*7f00*/  IMAD R55, R78, R55, RZ ;  /* 0x000000374e377224 */ /* 0x000fe400078e02ff */
[----:B------:R-:W-:Y:S01]  /*7f10*/  IMAD R49, R0, R82, R49 ;  /* 0x0000005200317224 */ /* 0x000fe200078e0231 */
[----:B------:R-:W-:Y:S01]  /*7f20*/  I2IP.S8.S32.SAT R35, R45, R44, R35 ;  /* 0x0000002c2d237239 */ /* 0x000fe20000001423 */
[-C--:B------:R-:W-:Y:S01]  /*7f30*/  IMAD R50, R3, R82.reuse, R50 ;  /* 0x0000005203327224 */ /* 0x080fe200078e0232 */
[----:B------:R-:W-:Y:S01]  /*7f40*/  SHF.R.S32.HI R0, RZ, 0x18, R107 ;  /* 0x00000018ff007819 */ /* 0x000fe2000001146b */
[----:B------:R-:W-:Y:S01]  /*7f50*/  IMAD R55, R95, R82, R55 ;  /* 0x000000525f377224 */ /* 0x000fe200078e0237 */
[----:B------:R-:W-:Y:S01]  /*7f60*/  SHF.R.S32.HI R3, RZ, 0x18, R106 ;  /* 0x00000018ff037819 */ /* 0x000fe2000001146a */
        /* <DEDUP_REMOVED lines=11> */
[----:B------:R-:W-:Y:S01]  /*8020*/  SHF.R.S32.HI R3, RZ, 0x18, R103 ;  /* 0x00000018ff037819 */ /* 0x000fe20000011467 */
[----:B------:R-:W-:Y:S02]  /*8030*/  IMAD R58, R78, R62, RZ ;  /* 0x0000003e4e3a7224 */ /* 0x000fe400078e02ff */
[----:B------:R-:W-:Y:S01]  /*8040*/  IMAD R56, R5, R82, R56 ;  /* 0x0000005205387224 */ /* 0x000fe200078e0238 */
[----:B------:R-:W-:Y:S01]  /*8050*/  MOV R5, R102 ;  /* 0x0000006600057202 */ /* 0x000fe20000000f00 */
[----:B------:R-:W-:Y:S01]  /*8060*/  IMAD R57, R0, R82, R57 ;  /* 0x0000005200397224 */ /* 0x000fe200078e0239 */
[----:B------:R-:W-:Y:S01]  /*8070*/  SHF.R.S32.HI R0, RZ, 0x18, R101 ;  /* 0x00000018ff007819 */ /* 0x000fe20000011465 */
[C---:B------:R-:W-:Y:S01]  /*8080*/  IMAD R63, R78.reuse, R63, RZ ;  /* 0x0000003f4e3f7224 */ /* 0x040fe200078e02ff */
[----:B------:R-:W-:Y:S01]  /*8090*/  I2IP.S8.S32.SAT R54, R59, R54, RZ ;  /* 0x000000363b367239 */ /* 0x000fe200000014ff */
[-C--:B------:R-:W-:Y:S01]  /*80a0*/  IMAD R58, R3, R82.reuse, R58 ;  /* 0x00000052033a7224 */ /* 0x080fe200078e023a */
[----:B------:R-:W-:Y:S01]  /*80b0*/  SHF.R.S32.HI R3, RZ, 0x18, R100 ;  /* 0x00000018ff037819 */ /* 0x000fe20000011464 */
[----:B------:R-:W-:Y:S01]  /*80c0*/  IMAD R63, R97, R82, R63 ;  /* 0x00000052613f7224 */ /* 0x000fe200078e023f */
[----:B------:R-:W-:Y:S01]  /*80d0*/  I2IP.S8.S32.SAT R49, R53, R52, R54 ;  /* 0x0000003435317239 */ /* 0x000fe20000001436 */
        /* <DEDUP_REMOVED lines=19> */
[----:B------:R-:W-:Y:S02]  /*8210*/  UIADD3 UR8, UP0, UPT, UR52, 0x680, URZ ;  /* 0x0000068034087890 */ /* 0x000fe4000ff1e0ff */
[----:B------:R-:W-:Y:S02]  /*8220*/  UIADD3 UR5, UPT, UPT, UR41, 0x40, URZ ;  /* 0x0000004029057890 */ /* 0x000fe4000fffe0ff */
[----:B------:R-:W-:Y:S02]  /*8230*/  UIADD3 UR4, UPT, UPT, UR49, 0x6200, URZ ;  /* 0x0000620031047890 */ /* 0x000fe4000fffe0ff */
[----:B------:R-:W-:Y:S01]  /*8240*/  UIADD3.X UR9, UPT, UPT, URZ, UR53, URZ, UP0, !UPT ;  /* 0x00000035ff097290 */ /* 0x000fe200087fe4ff */
[----:B------:R-:W-:Y:S01]  /*8250*/  UMOV UR6, UR42 ;  /* 0x0000002a00067c82 */ /* 0x000fe20008000000 */
[----:B------:R-:W-:Y:S07]  /*8260*/  UMOV UR7, UR36 ;  /* 0x0000002400077c82 */ /* 0x000fee0008000000 */
[----:B------:R2:W-:Y:S01]  /*8270*/  UTMASTG.3D [UR4], [UR8] ;  /* 0x00000004080073b5 */ /* 0x0005e20008010000 */
[----:B------:R0:W-:Y:S01]  /*8280*/  UTMACMDFLUSH ;  /* 0x00000000000079b7 */ /* 0x0001e20000000000 */
[----:B--2---:R-:W-:Y:S04]  /*8290*/  DEPBAR.LE SB0, 0x1 ;  /* 0x000080400000791a */ /* 0x004fe80000000000 */
.L_x_104:
[----:B------:R-:W-:Y:S05]  /*82a0*/  BSYNC.RECONVERGENT B0 ;  /* 0x0000000000007941 */ /* 0x000fea0003800200 */
.L_x_103:
[----:B------:R-:W-:Y:S01]  /*82b0*/  BAR.SYNC.DEFER_BLOCKING 0x1, 0x80 ;  /* 0x0042000000007b1d */ /* 0x000fe20000010000 */
[----:B------:R-:W-:Y:S01]  /*82c0*/  ISETP.NE.AND P2, PT, R168, RZ, PT ;  /* 0x000000ffa800720c */ /* 0x000fe20003f45270 */
[----:B------:R-:W-:Y:S01]  /*82d0*/  IMAD.IADD R20, R75, 0x1, R150 ;  /* 0x000000014b147824 */ /* 0x000fe200078e0296 */
[----:B------:R-:W-:Y:S01]  /*82e0*/  ISETP.NE.AND P0, PT, R169, 0x2, PT ;  /* 0x00000002a900780c */ /* 0x000fe20003f05270 */
[----:B------:R-:W-:Y:S01]  /*82f0*/  IMAD.IADD R21, R77, 0x1, R152 ;  /* 0x000000014d157824 */ /* 0x000fe200078e0298 */
[----:B------:R-:W-:Y:S02]  /*8300*/  ISETP.NE.AND P1, PT, R76, 0x4, PT ;  /* 0x000000044c00780c */ /* 0x000fe40003f25270 */
[----:B------:R-:W-:Y:S02]  /*8310*/  SEL R0, RZ, 0x1, P0 ;  /* 0x00000001ff007807 */ /* 0x000fe40000000000 */
[----:B------:R-:W-:Y:S02]  /*8320*/  SEL R3, RZ, 0x1, P1 ;  /* 0x00000001ff037807 */ /* 0x000fe40000800000 */
[----:B------:R-:W-:Y:S02]  /*8330*/  LOP3.LUT R161, R161, R0, RZ, 0x3c, !PT ;  /* 0x00000000a1a17212 */ /* 0x000fe400078e3cff */
[----:B------:R-:W-:Y:S02]  /*8340*/  LOP3.LUT R162, R162, R3, RZ, 0x3c, !PT ;  /* 0x00000003a2a27212 */ /* 0x000fe400078e3cff */
[----:B------:R-:W-:Y:S02]  /*8350*/  @P2 R2UR UR36, R158 ;  /* 0x000000009e2422ca */ /* 0x000fe400000e0000 */
[----:B------:R-:W-:Y:S02]  /*8360*/  SEL R169, R169, RZ, P0 ;  /* 0x000000ffa9a97207 */ /* 0x000fe40000000000 */
[----:B------:R-:W-:Y:S01]  /*8370*/  SEL R76, R76, RZ, P1 ;  /* 0x000000ff4c4c7207 */ /* 0x000fe20000800000 */
[----:B------:R-:W-:Y:S10]  /*8380*/  @P2 BRA `(.L_x_105) ;  /* 0xffffffc400842947 */ /* 0x000ff4000383ffff */
[----:B------:R-:W-:Y:S05]  /*8390*/  EXIT ;  /* 0x000000000000794d */ /* 0x000fea0003800000 */
.L_x_19:
[----:B--2---:R2:W1:Y:S02]  /*83a0*/  SYNCS.PHASECHK.TRANS64.TRYWAIT P0, [R3+URZ+0xf0], R2 ;  /* 0x0000f002030075a7 */ /* 0x00446400080011ff */
[----:B-1----:R-:W-:Y:S05]  /*83b0*/  @!P0 NANOSLEEP.SYNCS 0x989680 ;  /* 0x009896800000895d */ /* 0x002fea0003900000 */
[----:B------:R-:W1:Y:S02]  /*83c0*/  @!P0 SYNCS.PHASECHK.TRANS64 P0, [R3+URZ+0xf0], R2 ;  /* 0x0000f002030085a7 */ /* 0x000e6400080010ff */
[----:B-1----:R-:W-:Y:S05]  /*83d0*/  @!P0 BRA `(.L_x_19) ;  /* 0xfffffffc00f08947 */ /* 0x002fea000383ffff */
[----:B------:R-:W-:Y:S05]  /*83e0*/  BRA `(.L_x_106) ;  /* 0xffffff9000787947 */ /* 0x000fea000383ffff */
.L_x_22:
[----:B-1----:R-:W-:-:S07]  /*83f0*/  MOV R2, UR33 ;  /* 0x0000002100027c02 */ /* 0x002fce0008000f00 */
.L_x_107:
[----:B-1----:R1:W2:Y:S02]  /*8400*/  SYNCS.PHASECHK.TRANS64.TRYWAIT P0, [R2+URZ+0x28], R5 ;  /* 0x00002805020075a7 */ /* 0x0022a400080011ff */
[----:B--2---:R-:W-:Y:S05]  /*8410*/  @!P0 NANOSLEEP.SYNCS 0x989680 ;  /* 0x009896800000895d */ /* 0x004fea0003900000 */
[----:B------:R-:W2:Y:S02]  /*8420*/  @!P0 SYNCS.PHASECHK.TRANS64 P0, [R2+URZ+0x28], R5 ;  /* 0x00002805020085a7 */ /* 0x000ea400080010ff */
[----:B--2---:R-:W-:Y:S05]  /*8430*/  @!P0 BRA `(.L_x_107) ;  /* 0xfffffffc00f08947 */ /* 0x004fea000383ffff */
[----:B------:R-:W-:Y:S05]  /*8440*/  BRA `(.L_x_21) ;  /* 0xffffff9000c87947 */ /* 0x000fea000383ffff */
.L_x_28:
[----:B-1----:R-:W-:-:S07]  /*8450*/  MOV R2, UR17 ;  /* 0x0000001100027c02 */ /* 0x002fce0008000f00 */
.L_x_108:
[----:B-1----:R1:W2:Y:S02]  /*8460*/  SYNCS.PHASECHK.TRANS64.TRYWAIT P0, [R2+URZ+0x28], R5 ;  /* 0x00002805020075a7 */ /* 0x0022a400080011ff */
[----:B--2---:R-:W-:Y:S05]  /*8470*/  @!P0 NANOSLEEP.SYNCS 0x989680 ;  /* 0x009896800000895d */ /* 0x004fea0003900000 */
[----:B------:R-:W2:Y:S02]  /*8480*/  @!P0 SYNCS.PHASECHK.TRANS64 P0, [R2+URZ+0x28], R5 ;  /* 0x00002805020085a7 */ /* 0x000ea400080010ff */
[----:B--2---:R-:W-:Y:S05]  /*8490*/  @!P0 BRA `(.L_x_108) ;  /* 0xfffffffc00f08947 */ /* 0x004fea000383ffff */
[----:B------:R-:W-:Y:S05]  /*84a0*/  BRA `(.L_x_27) ;  /* 0xffffff94006c7947 */ /* 0x000fea000383ffff */
.L_x_32:
[----:B-1----:R1:W2:Y:S02]  /*84b0*/  SYNCS.PHASECHK.TRANS64.TRYWAIT P0, [R2+URZ+0x80], R3 ;  /* 0x00008003020075a7 */ /* 0x0022a400080011ff */
[----:B--2---:R-:W-:Y:S05]  /*84c0*/  @!P0 NANOSLEEP.SYNCS 0x989680 ;  /* 0x009896800000895d */ /* 0x004fea0003900000 */
[----:B------:R-:W2:Y:S02]  /*84d0*/  @!P0 SYNCS.PHASECHK.TRANS64 P0, [R2+URZ+0x80], R3 ;  /* 0x00008003020085a7 */ /* 0x000ea400080010ff */
[----:B--2---:R-:W-:Y:S05]  /*84e0*/  @!P0 BRA `(.L_x_32) ;  /* 0xfffffffc00f08947 */ /* 0x004fea000383ffff */
[----:B------:R-:W-:Y:S05]  /*84f0*/  BRA `(.L_x_109) ;  /* 0xffffff9400f87947 */ /* 0x000fea000383ffff */
.L_x_36:
[----:B----4-:R-:W-:-:S07]  /*8500*/  MOV R0, UR5 ;  /* 0x0000000500007c02 */ /* 0x010fce0008000f00 */
.L_x_110:
[----:B-1----:R1:W2:Y:S02]  /*8510*/  SYNCS.PHASECHK.TRANS64.TRYWAIT P0, [R0+URZ], R3 ;  /* 0x00000003000075a7 */ /* 0x0022a400080011ff */
[----:B--2---:R-:W-:Y:S05]  /*8520*/  @!P0 NANOSLEEP.SYNCS 0x989680 ;  /* 0x009896800000895d */ /* 0x004fea0003900000 */
[----:B------:R-:W2:Y:S02]  /*8530*/  @!P0 SYNCS.PHASECHK.TRANS64 P0, [R0+URZ], R3 ;  /* 0x00000003000085a7 */ /* 0x000ea400080010ff */
[----:B--2---:R-:W-:Y:S05]  /*8540*/  @!P0 BRA `(.L_x_110) ;  /* 0xfffffffc00f08947 */ /* 0x004fea000383ffff */
[----:B------:R-:W-:Y:S05]  /*8550*/  BRA `(.L_x_111) ;  /* 0xffffff9c00687947 */ /* 0x000fea000383ffff */
.L_x_37:
[----:B----4-:R-:W-:-:S07]  /*8560*/  MOV R0, UR5 ;  /* 0x0000000500007c02 */ /* 0x010fce0008000f00 */
.L_x_112:
[----:B-1----:R1:W2:Y:S02]  /*8570*/  SYNCS.PHASECHK.TRANS64.TRYWAIT P0, [R0+URZ], R3 ;  /* 0x00000003000075a7 */ /* 0x0022a400080011ff */
[----:B--2---:R-:W-:Y:S05]  /*8580*/  @!P0 NANOSLEEP.SYNCS 0x989680 ;  /* 0x009896800000895d */ /* 0x004fea0003900000 */
[----:B------:R-:W2:Y:S02]  /*8590*/  @!P0 SYNCS.PHASECHK.TRANS64 P0, [R0+URZ], R3 ;  /* 0x00000003000085a7 */ /* 0x000ea400080010ff */
[----:B--2---:R-:W-:Y:S05]  /*85a0*/  @!P0 BRA `(.L_x_112) ;  /* 0xfffffffc00f08947 */ /* 0x004fea000383ffff */
[----:B------:R-:W-:Y:S05]  /*85b0*/  BRA `(.L_x_113) ;  /* 0xffffff9c00747947 */ /* 0x000fea000383ffff */
.L_x_38:
[----:B----4-:R-:W-:-:S07]  /*85c0*/  MOV R0, UR5 ;  /* 0x0000000500007c02 */ /* 0x010fce0008000f00 */
.L_x_114:
[----:B-1----:R1:W2:Y:S02]  /*85d0*/  SYNCS.PHASECHK.TRANS64.TRYWAIT P0, [R0+URZ], R3 ;  /* 0x00000003000075a7 */ /* 0x0022a400080011ff */
[----:B--2---:R-:W-:Y:S05]  /*85e0*/  @!P0 NANOSLEEP.SYNCS 0x989680 ;  /* 0x009896800000895d */ /* 0x004fea0003900000 */
[----:B------:R-:W2:Y:S02]  /*85f0*/  @!P0 SYNCS.PHASECHK.TRANS64 P0, [R0+URZ], R3 ;  /* 0x00000003000085a7 */ /* 0x000ea400080010ff */
[----:B--2---:R-:W-:Y:S05]  /*8600*/  @!P0 BRA `(.L_x_114) ;  /* 0xfffffffc00f08947 */ /* 0x004fea000383ffff */
[----:B------:R-:W-:Y:S05]  /*8610*/  BRA `(.L_x_115) ;  /* 0xffffff9c00807947 */ /* 0x000fea000383ffff */
.L_x_39:
[----:B----4-:R-:W-:-:S07]  /*8620*/  MOV R0, UR5 ;  /* 0x0000000500007c02 */ /* 0x010fce0008000f00 */
.L_x_116:
[----:B-1----:R1:W2:Y:S02]  /*8630*/  SYNCS.PHASECHK.TRANS64.TRYWAIT P0, [R0+URZ], R3 ;  /* 0x00000003000075a7 */ /* 0x0022a400080011ff */
[----:B--2---:R-:W-:Y:S05]  /*8640*/  @!P0 NANOSLEEP.SYNCS 0x989680 ;  /* 0x009896800000895d */ /* 0x004fea0003900000 */
[----:B------:R-:W2:Y:S02]  /*8650*/  @!P0 SYNCS.PHASECHK.TRANS64 P0, [R0+URZ], R3 ;  /* 0x00000003000085a7 */ /* 0x000ea400080010ff */
[----:B--2---:R-:W-:Y:S05]  /*8660*/  @!P0 BRA `(.L_x_116) ;  /* 0xfffffffc00f08947 */ /* 0x004fea000383ffff */
[----:B------:R-:W-:Y:S05]  /*8670*/  BRA `(.L_x_117) ;  /* 0xffffff9c008c7947 */ /* 0x000fea000383ffff */
.L_x_42:
[----:B-1----:R1:W2:Y:S02]  /*8680*/  SYNCS.PHASECHK.TRANS64.TRYWAIT P0, [R0+URZ+0xe0], R5 ;  /* 0x0000e005000075a7 */ /* 0x0022a400080011ff */
[----:B--2---:R-:W-:Y:S05]  /*8690*/  @!P0 NANOSLEEP.SYNCS 0x989680 ;  /* 0x009896800000895d */ /* 0x004fea0003900000 */
[----:B------:R-:W2:Y:S02]  /*86a0*/  @!P0 SYNCS.PHASECHK.TRANS64 P0, [R0+URZ+0xe0], R5 ;  /* 0x0000e005000085a7 */ /* 0x000ea400080010ff */
[----:B--2---:R-:W-:Y:S05]  /*86b0*/  @!P0 BRA `(.L_x_42) ;  /* 0xfffffffc00f08947 */ /* 0x004fea000383ffff */
[----:B------:R-:W-:Y:S05]  /*86c0*/  BRA `(.L_x_118) ;  /* 0xffffff9c00e87947 */ /* 0x000fea000383ffff */
.L_x_43:
[----:B------:R-:W-:-:S07]  /*86d0*/  MOV R0, UR5 ;  /* 0x0000000500007c02 */ /* 0x000fce0008000f00 */
.L_x_119:
[----:B-1----:R1:W2:Y:S02]  /*86e0*/  SYNCS.PHASECHK.TRANS64.TRYWAIT P0, [R0+URZ+0x90], R5 ;  /* 0x00009005000075a7 */ /* 0x0022a400080011ff */
[----:B--2---:R-:W-:Y:S05]  /*86f0*/  @!P0 NANOSLEEP.SYNCS 0x989680 ;  /* 0x009896800000895d */ /* 0x004fea0003900000 */
[----:B------:R-:W2:Y:S02]  /*8700*/  @!P0 SYNCS.PHASECHK.TRANS64 P0, [R0+URZ+0x90], R5 ;  /* 0x00009005000085a7 */ /* 0x000ea400080010ff */
[----:B--2---:R-:W-:Y:S05]  /*8710*/  @!P0 BRA `(.L_x_119) ;  /* 0xfffffffc00f08947 */ /* 0x004fea000383ffff */
[----:B------:R-:W-:Y:S05]  /*8720*/  BRA `(.L_x_120) ;  /* 0xffffff9c00f87947 */ /* 0x000fea000383ffff */
.L_x_44:
[----:B-1----:R1:W2:Y:S02]  /*8730*/  SYNCS.PHASECHK.TRANS64.TRYWAIT P1, [R0+URZ+0x80], R5 ;  /* 0x00008005000075a7 */ /* 0x0022a400080211ff */
[----:B--2---:R-:W-:Y:S05]  /*8740*/  @!P1 NANOSLEEP.SYNCS 0x989680 ;  /* 0x009896800000995d */ /* 0x004fea0003900000 */
[----:B------:R-:W2:Y:S02]  /*8750*/  @!P1 SYNCS.PHASECHK.TRANS64 P1, [R0+URZ+0x80], R5 ;  /* 0x00008005000095a7 */ /* 0x000ea400080210ff */
[----:B--2---:R-:W-:Y:S05]  /*8760*/  @!P1 BRA `(.L_x_44) ;  /* 0xfffffffc00f09947 */ /* 0x004fea000383ffff */
[----:B------:R-:W-:Y:S05]  /*8770*/  BRA `(.L_x_121) ;  /* 0xffffffa000287947 */ /* 0x000fea000383ffff */
.L_x_47:
[----:B------:R-:W-:-:S07]  /*8780*/  MOV R0, UR5 ;  /* 0x0000000500007c02 */ /* 0x000fce0008000f00 */
.L_x_122:
[----:B-1----:R1:W2:Y:S02]  /*8790*/  SYNCS.PHASECHK.TRANS64.TRYWAIT P0, [R0+URZ+0x90], R3 ;  /* 0x00009003000075a7 */ /* 0x0022a400080011ff */
[----:B--2---:R-:W-:Y:S05]  /*87a0*/  @!P0 NANOSLEEP.SYNCS 0x989680 ;  /* 0x009896800000895d */ /* 0x004fea0003900000 */
[----:B------:R-:W2:Y:S02]  /*87b0*/  @!P0 SYNCS.PHASECHK.TRANS64 P0, [R0+URZ+0x90], R3 ;  /* 0x00009003000085a7 */ /* 0x000ea400080010ff */
[----:B--2---:R-:W-:Y:S05]  /*87c0*/  @!P0 BRA `(.L_x_122) ;  /* 0xfffffffc00f08947 */ /* 0x004fea000383ffff */
[----:B------:R-:W-:Y:S05]  /*87d0*/  BRA `(.L_x_46) ;  /* 0xffffffa0007c7947 */ /* 0x000fea000383ffff */
.L_x_54:
[----:B-1----:R1:W2:Y:S02]  /*87e0*/  SYNCS.PHASECHK.TRANS64.TRYWAIT P1, [R0+URZ+0x80], R5 ;  /* 0x00008005000075a7 */ /* 0x0022a400080211ff */
[----:B--2---:R-:W-:Y:S05]  /*87f0*/  @!P1 NANOSLEEP.SYNCS 0x989680 ;  /* 0x009896800000995d */ /* 0x004fea0003900000 */
[----:B------:R-:W2:Y:S02]  /*8800*/  @!P1 SYNCS.PHASECHK.TRANS64 P1, [R0+URZ+0x80], R5 ;  /* 0x00008005000095a7 */ /* 0x000ea400080210ff */
[----:B--2---:R-:W-:Y:S05]  /*8810*/  @!P1 BRA `(.L_x_54) ;  /* 0xfffffffc00f09947 */ /* 0x004fea000383ffff */
[----:B------:R-:W-:Y:S05]  /*8820*/  BRA `(.L_x_123) ;  /* 0xffffffa400ec7947 */ /* 0x000fea000383ffff */
.L_x_55:
[----:B------:R-:W-:-:S07]  /*8830*/  MOV R3, UR7 ;  /* 0x0000000700037c02 */ /* 0x000fce0008000f00 */
.L_x_124:
[----:B-1----:R1:W2:Y:S02]  /*8840*/  SYNCS.PHASECHK.TRANS64.TRYWAIT P0, [R3+URZ+0xc0], R0 ;  /* 0x0000c000030075a7 */ /* 0x0022a400080011ff */
[----:B--2---:R-:W-:Y:S05]  /*8850*/  @!P0 NANOSLEEP.SYNCS 0x989680 ;  /* 0x009896800000895d */ /* 0x004fea0003900000 */
[----:B------:R-:W2:Y:S02]  /*8860*/  @!P0 SYNCS.PHASECHK.TRANS64 P0, [R3+URZ+0xc0], R0 ;  /* 0x0000c000030085a7 */ /* 0x000ea400080010ff */
[----:B--2---:R-:W-:Y:S05]  /*8870*/  @!P0 BRA `(.L_x_124) ;  /* 0xfffffffc00f08947 */ /* 0x004fea000383ffff */
[----:B------:R-:W-:Y:S05]  /*8880*/  BRA `(.L_x_125) ;  /* 0xffffffa800247947 */ /* 0x000fea000383ffff */
.L_x_58:
[----:B------:R-:W-:Y:S07]  /*8890*/  MOV R0, UR6 ;  /* 0x0000000600007c02 */ /* 0x000fee0008000f00 */
.L_x_126:
[----:B-1----:R1:W2:Y:S02]  /*88a0*/  SYNCS.PHASECHK.TRANS64.TRYWAIT P0, [R0+URZ], R3 ;  /* 0x00000003000075a7 */ /* 0x0022a400080011ff */
[----:B--2---:R-:W-:Y:S05]  /*88b0*/  @!P0 NANOSLEEP.SYNCS 0x989680 ;  /* 0x009896800000895d */ /* 0x004fea0003900000 */
[----:B------:R-:W2:Y:S02]  /*88c0*/  @!P0 SYNCS.PHASECHK.TRANS64 P0, [R0+URZ], R3 ;  /* 0x00000003000085a7 */ /* 0x000ea400080010ff */
[----:B--2---:R-:W-:Y:S05]  /*88d0*/  @!P0 BRA `(.L_x_126) ;  /* 0xfffffffc00f08947 */ /* 0x004fea000383ffff */
[----:B------:R-:W-:Y:S05]  /*88e0*/  BRA `(.L_x_57) ;  /* 0xffffffa800407947 */ /* 0x000fea000383ffff */
.L_x_61:
[----:B------:R-:W-:-:S07]  /*88f0*/  MOV R0, UR6 ;  /* 0x0000000600007c02 */ /* 0x000fce0008000f00 */
.L_x_127:
[----:B--2---:R2:W4:Y:S02]  /*8900*/  SYNCS.PHASECHK.TRANS64.TRYWAIT P0, [R0+URZ], R3 ;  /* 0x00000003000075a7 */ /* 0x00452400080011ff */
[----:B----4-:R-:W-:Y:S05]  /*8910*/  @!P0 NANOSLEEP.SYNCS 0x989680 ;  /* 0x009896800000895d */ /* 0x010fea0003900000 */
[----:B------:R-:W4:Y:S02]  /*8920*/  @!P0 SYNCS.PHASECHK.TRANS64 P0, [R0+URZ], R3 ;  /* 0x00000003000085a7 */ /* 0x000f2400080010ff */
[----:B----4-:R-:W-:Y:S05]  /*8930*/  @!P0 BRA `(.L_x_127) ;  /* 0xfffffffc00f08947 */ /* 0x010fea000383ffff */
[----:B------:R-:W-:Y:S05]  /*8940*/  BRA `(.L_x_128) ;  /* 0xffffffac001c7947 */ /* 0x000fea000383ffff */
.L_x_62:
[----:B------:R-:W-:-:S07]  /*8950*/  MOV R0, UR6 ;  /* 0x0000000600007c02 */ /* 0x000fce0008000f00 */
.L_x_129:
[----:B-1----:R1:W2:Y:S02]  /*8960*/  SYNCS.PHASECHK.TRANS64.TRYWAIT P0, [R0+URZ], R3 ;  /* 0x00000003000075a7 */ /* 0x0022a400080011ff */
[----:B--2---:R-:W-:Y:S05]  /*8970*/  @!P0 NANOSLEEP.SYNCS 0x989680 ;  /* 0x009896800000895d */ /* 0x004fea0003900000 */
[----:B------:R-:W2:Y:S02]  /*8980*/  @!P0 SYNCS.PHASECHK.TRANS64 P0, [R0+URZ], R3 ;  /* 0x00000003000085a7 */ /* 0x000ea400080010ff */
[----:B--2---:R-:W-:Y:S05]  /*8990*/  @!P0 BRA `(.L_x_129) ;  /* 0xfffffffc00f08947 */ /* 0x004fea000383ffff */
[----:B------:R-:W-:Y:S05]  /*89a0*/  BRA `(.L_x_130) ;  /* 0xffffffac00287947 */ /* 0x000fea000383ffff */
.L_x_63:
[----:B------:R-:W-:-:S07]  /*89b0*/  MOV R0, UR6 ;  /* 0x0000000600007c02 */ /* 0x000fce0008000f00 */
.L_x_131:
[----:B-1----:R1:W2:Y:S02]  /*89c0*/  SYNCS.PHASECHK.TRANS64.TRYWAIT P0, [R0+URZ], R3 ;  /* 0x00000003000075a7 */ /* 0x0022a400080011ff */
[----:B--2---:R-:W-:Y:S05]  /*89d0*/  @!P0 NANOSLEEP.SYNCS 0x989680 ;  /* 0x009896800000895d */ /* 0x004fea0003900000 */
[----:B------:R-:W2:Y:S02]  /*89e0*/  @!P0 SYNCS.PHASECHK.TRANS64 P0, [R0+URZ], R3 ;  /* 0x00000003000085a7 */ /* 0x000ea400080010ff */
[----:B--2---:R-:W-:Y:S05]  /*89f0*/  @!P0 BRA `(.L_x_131) ;  /* 0xfffffffc00f08947 */ /* 0x004fea000383ffff */
[----:B------:R-:W-:Y:S05]  /*8a00*/  BRA `(.L_x_132) ;  /* 0xffffffac00347947 */ /* 0x000fea000383ffff */
.L_x_64:
[----:B------:R-:W-:-:S07]  /*8a10*/  MOV R0, UR7 ;  /* 0x0000000700007c02 */ /* 0x000fce0008000f00 */
.L_x_133:
[----:B-1----:R1:W2:Y:S02]  /*8a20*/  SYNCS.PHASECHK.TRANS64.TRYWAIT P0, [R0+URZ], R3 ;  /* 0x00000003000075a7 */ /* 0x0022a400080011ff */
[----:B--2---:R-:W-:Y:S05]  /*8a30*/  @!P0 NANOSLEEP.SYNCS 0x989680 ;  /* 0x009896800000895d */ /* 0x004fea0003900000 */
[----:B------:R-:W2:Y:S02]  /*8a40*/  @!P0 SYNCS.PHASECHK.TRANS64 P0, [R0+URZ], R3 ;  /* 0x00000003000085a7 */ /* 0x000ea400080010ff */
[----:B--2---:R-:W-:Y:S05]  /*8a50*/  @!P0 BRA `(.L_x_133) ;  /* 0xfffffffc00f08947 */ /* 0x004fea000383ffff */
[----:B------:R-:W-:Y:S05]  /*8a60*/  BRA `(.L_x_134) ;  /* 0xffffffac00407947 */ /* 0x000fea000383ffff */
.L_x_69:
[----:B--2---:R2:W3:Y:S02]  /*8a70*/  SYNCS.PHASECHK.TRANS64.TRYWAIT P0, [R0+URZ+0x80], R3 ;  /* 0x00008003000075a7 */ /* 0x0044e400080011ff */
[----:B---3--:R-:W-:Y:S05]  /*8a80*/  @!P0 NANOSLEEP.SYNCS 0x989680 ;  /* 0x009896800000895d */ /* 0x008fea0003900000 */
[----:B------:R-:W3:Y:S02]  /*8a90*/  @!P0 SYNCS.PHASECHK.TRANS64 P0, [R0+URZ+0x80], R3 ;  /* 0x00008003000085a7 */ /* 0x000ee400080010ff */
[----:B---3--:R-:W-:Y:S05]  /*8aa0*/  @!P0 BRA `(.L_x_69) ;  /* 0xfffffffc00f08947 */ /* 0x008fea000383ffff */
[----:B------:R-:W-:Y:S05]  /*8ab0*/  BRA `(.L_x_135) ;  /* 0xffffffb000447947 */ /* 0x000fea000383ffff */
.L_x_72:
[----:B------:R-:W-:Y:S07]  /*8ac0*/  MOV R0, UR7 ;  /* 0x0000000700007c02 */ /* 0x000fee0008000f00 */
.L_x_136:
[----:B--2---:R2:W3:Y:S02]  /*8ad0*/  SYNCS.PHASECHK.TRANS64.TRYWAIT P0, [R0+URZ+0x78], R3 ;  /* 0x00007803000075a7 */ /* 0x0044e400080011ff */
[----:B---3--:R-:W-:Y:S05]  /*8ae0*/  @!P0 NANOSLEEP.SYNCS 0x989680 ;  /* 0x009896800000895d */ /* 0x008fea0003900000 */
[----:B------:R-:W3:Y:S02]  /*8af0*/  @!P0 SYNCS.PHASECHK.TRANS64 P0, [R0+URZ+0x78], R3 ;  /* 0x00007803000085a7 */ /* 0x000ee400080010ff */
[----:B---3--:R-:W-:Y:S05]  /*8b00*/  @!P0 BRA `(.L_x_136) ;  /* 0xfffffffc00f08947 */ /* 0x008fea000383ffff */
[----:B------:R-:W-:Y:S05]  /*8b10*/  BRA `(.L_x_71) ;  /* 0xffffffb400247947 */ /* 0x000fea000383ffff */
.L_x_75:
[----:B--2---:R-:W-:Y:S07]  /*8b20*/  MOV R3, UR7 ;  /* 0x0000000700037c02 */ /* 0x004fee0008000f00 */
.L_x_137:
[----:B-1----:R1:W2:Y:S02]  /*8b30*/  SYNCS.PHASECHK.TRANS64.TRYWAIT P0, [R3+URZ+0x60], R12 ;  /* 0x0000600c030075a7 */ /* 0x0022a400080011ff */
[----:B--2---:R-:W-:Y:S05]  /*8b40*/  @!P0 NANOSLEEP.SYNCS 0x989680 ;  /* 0x009896800000895d */ /* 0x004fea0003900000 */
[----:B------:R-:W2:Y:S02]  /*8b50*/  @!P0 SYNCS.PHASECHK.TRANS64 P0, [R3+URZ+0x60], R12 ;  /* 0x0000600c030085a7 */ /* 0x000ea400080010ff */
[----:B--2---:R-:W-:Y:S05]  /*8b60*/  @!P0 BRA `(.L_x_137) ;  /* 0xfffffffc00f08947 */ /* 0x004fea000383ffff */
[----:B------:R-:W-:Y:S05]  /*8b70*/  BRA `(.L_x_138) ;  /* 0xffffffb4009c7947 */ /* 0x000fea000383ffff */
.L_x_76:
[----:B------:R-:W-:Y:S07]  /*8b80*/  MOV R3, UR7 ;  /* 0x0000000700037c02 */ /* 0x000fee0008000f00 */
.L_x_139:
[----:B-1----:R1:W2:Y:S02]  /*8b90*/  SYNCS.PHASECHK.TRANS64.TRYWAIT P0, [R3+URZ+0x68], R12 ;  /* 0x0000680c030075a7 */ /* 0x0022a400080011ff */
[----:B--2---:R-:W-:Y:S05]  /*8ba0*/  @!P0 NANOSLEEP.SYNCS 0x989680 ;  /* 0x009896800000895d */ /* 0x004fea0003900000 */
[----:B------:R-:W2:Y:S02]  /*8bb0*/  @!P0 SYNCS.PHASECHK.TRANS64 P0, [R3+URZ+0x68], R12 ;  /* 0x0000680c030085a7 */ /* 0x000ea400080010ff */
[----:B--2---:R-:W-:Y:S05]  /*8bc0*/  @!P0 BRA `(.L_x_139) ;  /* 0xfffffffc00f08947 */ /* 0x004fea000383ffff */
[----:B------:R-:W-:Y:S05]  /*8bd0*/  BRA `(.L_x_140) ;  /* 0xffffffb8001c7947 */ /* 0x000fea000383ffff */
.L_x_78:
[----:B------:R-:W-:-:S07]  /*8be0*/  MOV R0, UR7 ;  /* 0x0000000700007c02 */ /* 0x000fce0008000f00 */
.L_x_141:
[----:B-1----:R1:W3:Y:S02]  /*8bf0*/  SYNCS.PHASECHK.TRANS64.TRYWAIT P0, [R0+URZ+0x60], R3 ;  /* 0x00006003000075a7 */ /* 0x0022e400080011ff */
[----:B---3--:R-:W-:Y:S05]  /*8c00*/  @!P0 NANOSLEEP.SYNCS 0x989680 ;  /* 0x009896800000895d */ /* 0x008fea0003900000 */
[----:B------:R-:W3:Y:S02]  /*8c10*/  @!P0 SYNCS.PHASECHK.TRANS64 P0, [R0+URZ+0x60], R3 ;  /* 0x00006003000085a7 */ /* 0x000ee400080010ff */
[----:B---3--:R-:W-:Y:S05]  /*8c20*/  @!P0 BRA `(.L_x_141) ;  /* 0xfffffffc00f08947 */ /* 0x008fea000383ffff */
[----:B------:R-:W-:Y:S05]  /*8c30*/  BRA `(.L_x_142) ;  /* 0xffffffb8008c7947 */ /* 0x000fea000383ffff */
.L_x_80:
[----:B--2---:R2:W4:Y:S02]  /*8c40*/  SYNCS.PHASECHK.TRANS64.TRYWAIT P0, [R0+URZ+0x80], R3 ;  /* 0x00008003000075a7 */ /* 0x00452400080011ff */
[----:B----4-:R-:W-:Y:S05]  /*8c50*/  @!P0 NANOSLEEP.SYNCS 0x989680 ;  /* 0x009896800000895d */ /* 0x010fea0003900000 */
[----:B------:R-:W4:Y:S02]  /*8c60*/  @!P0 SYNCS.PHASECHK.TRANS64 P0, [R0+URZ+0x80], R3 ;  /* 0x00008003000085a7 */ /* 0x000f2400080010ff */
[----:B----4-:R-:W-:Y:S05]  /*8c70*/  @!P0 BRA `(.L_x_80) ;  /* 0xfffffffc00f08947 */ /* 0x010fea000383ffff */
[----:B------:R-:W-:Y:S05]  /*8c80*/  BRA `(.L_x_143) ;  /* 0xffffffbc00587947 */ /* 0x000fea000383ffff */
.L_x_91:
[----:B-1----:R1:W3:Y:S02]  /*8c90*/  SYNCS.PHASECHK.TRANS64.TRYWAIT P1, [R3+URZ+0x50], R0 ;  /* 0x00005000030075a7 */ /* 0x0022e400080211ff */
[----:B---3--:R-:W-:Y:S05]  /*8ca0*/  @!P1 NANOSLEEP.SYNCS 0x989680 ;  /* 0x009896800000995d */ /* 0x008fea0003900000 */
[----:B------:R-:W3:Y:S02]  /*8cb0*/  @!P1 SYNCS.PHASECHK.TRANS64 P1, [R3+URZ+0x50], R0 ;  /* 0x00005000030095a7 */ /* 0x000ee400080210ff */
[----:B---3--:R-:W-:Y:S05]  /*8cc0*/  @!P1 BRA `(.L_x_91) ;  /* 0xfffffffc00f09947 */ /* 0x008fea000383ffff */
[----:B------:R-:W-:Y:S05]  /*8cd0*/  BRA `(.L_x_90) ;  /* 0xffffffc800807947 */ /* 0x000fea000383ffff */
.L_x_93:
[----:B---3--:R3:W4:Y:S02]  /*8ce0*/  SYNCS.PHASECHK.TRANS64.TRYWAIT P0, [R116+URZ+0xa0], R5 ;  /* 0x0000a005740075a7 */ /* 0x00872400080011ff */
[----:B----4-:R-:W-:Y:S05]  /*8cf0*/  @!P0 NANOSLEEP.SYNCS 0x989680 ;  /* 0x009896800000895d */ /* 0x010fea0003900000 */
[----:B------:R-:W4:Y:S02]  /*8d00*/  @!P0 SYNCS.PHASECHK.TRANS64 P0, [R116+URZ+0xa0], R5 ;  /* 0x0000a005740085a7 */ /* 0x000f2400080010ff */
[----:B----4-:R-:W-:Y:S05]  /*8d10*/  @!P0 BRA `(.L_x_93) ;  /* 0xfffffffc00f08947 */ /* 0x010fea000383ffff */
[----:B------:R-:W-:Y:S05]  /*8d20*/  BRA `(.L_x_92) ;  /* 0xffffffc800dc7947 */ /* 0x000fea000383ffff */
.L_x_101:
[----:B--2---:R2:W3:Y:S02]  /*8d30*/  SYNCS.PHASECHK.TRANS64.TRYWAIT P0, [R125+URZ+0x50], R0 ;  /* 0x000050007d0075a7 */ /* 0x0044e400080011ff */
[----:B---3--:R-:W-:Y:S05]  /*8d40*/  @!P0 NANOSLEEP.SYNCS 0x989680 ;  /* 0x009896800000895d */ /* 0x008fea0003900000 */
[----:B------:R-:W3:Y:S02]  /*8d50*/  @!P0 SYNCS.PHASECHK.TRANS64 P0, [R125+URZ+0x50], R0 ;  /* 0x000050007d0085a7 */ /* 0x000ee400080010ff */
[----:B---3--:R-:W-:Y:S05]  /*8d60*/  @!P0 BRA `(.L_x_101) ;  /* 0xfffffffc00f08947 */ /* 0x008fea000383ffff */
[----:B------:R-:W-:Y:S05]  /*8d70*/  BRA `(.L_x_100) ;  /* 0xffffffdc00e07947 */ /* 0x000fea000383ffff */
        .weak           $__internal_0_$__cuda_sm10x_tcgen05_guardrail_trap_col_being_dealloced_not_returned_by_alloc
        .type           $__internal_0_$__cuda_sm10x_tcgen05_guardrail_trap_col_being_dealloced_not_returned_by_alloc,@function
        .size           $__internal_0_$__cuda_sm10x_tcgen05_guardrail_trap_col_being_dealloced_not_returned_by_alloc,($__internal_1_$__cuda_sm10x_tcgen05_guardrail_trap_phase_invalid_during_alloc - $__internal_0_$__cuda_sm10x_tcgen05_guardrail_trap_col_being_dealloced_not_returned_by_alloc)
$__internal_0_$__cuda_sm10x_tcgen05_guardrail_trap_col_being_dealloced_not_returned_by_alloc:
[----:B------:R-:W-:Y:S05]  /*8d80*/  BPT.TRAP 0x1 ;  /* 0x000000040000795c */ /* 0x000fea0000300000 */
[----:B------:R-:W-:-:S04]  /*8d90*/  HFMA2 R3, -RZ, RZ, 0, 0 ;  /* 0x00000000ff037431 */ /* 0x000fc800000001ff */
[----:B------:R-:W-:Y:S05]  /*8da0*/  RET.REL.NODEC R2 `(_ZN7cutlass13device_kernelINS_4gemm6kernel13GemmUniversalIN4cute5tupleIJiiiiEEENS1_10collective13CollectiveMmaINS1_35MainloopSm100TmaUmmaWarpSpecializedILi5ELi2ELi4ENS5_IJNS4_1CILi1EEESB_SB_EEEEENS5_IJNSA_ILi128EEESE_SE_EEEaNS5_IJlSB_lEEEaSG_NS4_8TiledMMAINS4_8MMA_AtomIJNS4_15SM100_MMA_S8_SSIaaiLi128ELi128ELNS4_4UMMA5MajorE0ELSL_0ELNSK_8SaturateE0EEEEEENS4_6LayoutISC_NS5_IJNSA_ILi0EEESQ_SQ_EEEEENS5_IJNS4_10UnderscoreEST_ST_EEEEENS4_13SM90_TMA_LOADENS4_14ComposedLayoutINS4_7SwizzleILi3ELi4ELi3EEENS4_18smem_ptr_flag_bitsILi8EEENSP_INS5_IJNSA_ILi8EEESE_EEENS5_IJSE_SB_EEEEEEEvNS4_8identityESW_S16_vS17_EENS_8epilogue10collective18CollectiveEpilogueINS19_23Sm100TmaWarpSpecializedILi2ELi2ELi64ELb0ELb0EEEJSF_NS5_IJNSP_ISE_SB_EENSP_INSA_ILi64EEESB_EEEEEaSG_aSG_NS19_6fusion15FusionCallbacksIS1D_NS1I_17LinearCombinationIaiaiLNS_15FloatRoundStyleE2EEESF_S1H_JEEENS4_5SM1004TMEM4LOAD26SM100_TMEM_LOAD_32dp32b64xESW_NSX_INSY_ILi2ELi4ELi3EEES11_NSP_INS5_IJS12_S1F_EEENS5_IJS1F_SB_EEEEEEENS4_39AutoVectorizingCopyWithAssumedAlignmentILi128EEENS4_14SM90_TMA_STOREES1W_S1Y_S1Y_EEEvvEEEEvNT_6ParamsE) ;  /* 0xffffff7002947950 */ /* 0x000fea0003c3ffff */
        .weak           $__internal_1_$__cuda_sm10x_tcgen05_guardrail_trap_phase_invalid_during_alloc
        .type           $__internal_1_$__cuda_sm10x_tcgen05_guardrail_trap_phase_invalid_during_alloc,@function
        .size           $__internal_1_$__cuda_sm10x_tcgen05_guardrail_trap_phase_invalid_during_alloc,($__internal_2_$__cuda_sm10x_tcgen05_guardrail_trap_unallocated_columns_being_dealloced - $__internal_1_$__cuda_sm10x_tcgen05_guardrail_trap_phase_invalid_during_alloc)
$__internal_1_$__cuda_sm10x_tcgen05_guardrail_trap_phase_invalid_during_alloc:
[----:B------:R-:W-:Y:S05]  /*8db0*/  BPT.TRAP 0x1 ;  /* 0x000000040000795c */ /* 0x000fea0000300000 */
[----:B------:R-:W-:-:S04]  /*8dc0*/  MOV R3, 0x0 ;  /* 0x0000000000037802 */ /* 0x000fc80000000f00 */
[----:B------:R-:W-:Y:S05]  /*8dd0*/  RET.REL.NODEC R2 `(_ZN7cutlass13device_kernelINS_4gemm6kernel13GemmUniversalIN4cute5tupleIJiiiiEEENS1_10collective13CollectiveMmaINS1_35MainloopSm100TmaUmmaWarpSpecializedILi5ELi2ELi4ENS5_IJNS4_1CILi1EEESB_SB_EEEEENS5_IJNSA_ILi128EEESE_SE_EEEaNS5_IJlSB_lEEEaSG_NS4_8TiledMMAINS4_8MMA_AtomIJNS4_15SM100_MMA_S8_SSIaaiLi128ELi128ELNS4_4UMMA5MajorE0ELSL_0ELNSK_8SaturateE0EEEEEENS4_6LayoutISC_NS5_IJNSA_ILi0EEESQ_SQ_EEEEENS5_IJNS4_10UnderscoreEST_ST_EEEEENS4_13SM90_TMA_LOADENS4_14ComposedLayoutINS4_7SwizzleILi3ELi4ELi3EEENS4_18smem_ptr_flag_bitsILi8EEENSP_INS5_IJNSA_ILi8EEESE_EEENS5_IJSE_SB_EEEEEEEvNS4_8identityESW_S16_vS17_EENS_8epilogue10collective18CollectiveEpilogueINS19_23Sm100TmaWarpSpecializedILi2ELi2ELi64ELb0ELb0EEEJSF_NS5_IJNSP_ISE_SB_EENSP_INSA_ILi64EEESB_EEEEEaSG_aSG_NS19_6fusion15FusionCallbacksIS1D_NS1I_17LinearCombinationIaiaiLNS_15FloatRoundStyleE2EEESF_S1H_JEEENS4_5SM1004TMEM4LOAD26SM100_TMEM_LOAD_32dp32b64xESW_NSX_INSY_ILi2ELi4ELi3EEES11_NSP_INS5_IJS12_S1F_EEENS5_IJS1F_SB_EEEEEEENS4_39AutoVectorizingCopyWithAssumedAlignmentILi128EEENS4_14SM90_TMA_STOREES1W_S1Y_S1Y_EEEvvEEEEvNT_6ParamsE) ;  /* 0xffffff7002887950 */ /* 0x000fea0003c3ffff */
        .weak           $__internal_2_$__cuda_sm10x_tcgen05_guardrail_trap_unallocated_columns_being_dealloced
        .type           $__internal_2_$__cuda_sm10x_tcgen05_guardrail_trap_unallocated_columns_being_dealloced,@function
        .size           $__internal_2_$__cuda_sm10x_tcgen05_guardrail_trap_unallocated_columns_being_dealloced,(.L_x_145 - $__internal_2_$__cuda_sm10x_tcgen05_guardrail_trap_unallocated_columns_being_dealloced)
$__internal_2_$__cuda_sm10x_tcgen05_guardrail_trap_unallocated_columns_being_dealloced:
[----:B------:R-:W-:Y:S05]  /*8de0*/  BPT.TRAP 0x1 ;  /* 0x000000040000795c */ /* 0x000fea0000300000 */
[----:B------:R-:W-:-:S04]  /*8df0*/  HFMA2 R3, -RZ, RZ, 0, 0 ;  /* 0x00000000ff037431 */ /* 0x000fc800000001ff */
[----:B------:R-:W-:Y:S05]  /*8e00*/  RET.REL.NODEC R2 `(_ZN7cutlass13device_kernelINS_4gemm6kernel13GemmUniversalIN4cute5tupleIJiiiiEEENS1_10collective13CollectiveMmaINS1_35MainloopSm100TmaUmmaWarpSpecializedILi5ELi2ELi4ENS5_IJNS4_1CILi1EEESB_SB_EEEEENS5_IJNSA_ILi128EEESE_SE_EEEaNS5_IJlSB_lEEEaSG_NS4_8TiledMMAINS4_8MMA_AtomIJNS4_15SM100_MMA_S8_SSIaaiLi128ELi128ELNS4_4UMMA5MajorE0ELSL_0ELNSK_8SaturateE0EEEEEENS4_6LayoutISC_NS5_IJNSA_ILi0EEESQ_SQ_EEEEENS5_IJNS4_10UnderscoreEST_ST_EEEEENS4_13SM90_TMA_LOADENS4_14ComposedLayoutINS4_7SwizzleILi3ELi4ELi3EEENS4_18smem_ptr_flag_bitsILi8EEENSP_INS5_IJNSA_ILi8EEESE_EEENS5_IJSE_SB_EEEEEEEvNS4_8identityESW_S16_vS17_EENS_8epilogue10collective18CollectiveEpilogueINS19_23Sm100TmaWarpSpecializedILi2ELi2ELi64ELb0ELb0EEEJSF_NS5_IJNSP_ISE_SB_EENSP_INSA_ILi64EEESB_EEEEEaSG_aSG_NS19_6fusion15FusionCallbacksIS1D_NS1I_17LinearCombinationIaiaiLNS_15FloatRoundStyleE2EEESF_S1H_JEEENS4_5SM1004TMEM4LOAD26SM100_TMEM_LOAD_32dp32b64xESW_NSX_INSY_ILi2ELi4ELi3EEES11_NSP_INS5_IJS12_S1F_EEENS5_IJS1F_SB_EEEEEEENS4_39AutoVectorizingCopyWithAssumedAlignmentILi128EEENS4_14SM90_TMA_STOREES1W_S1Y_S1Y_EEEvvEEEEvNT_6ParamsE) ;  /* 0xffffff70027c7950 */ /* 0x000fea0003c3ffff */
.L_x_144:
[----:B------:R-:W-:-:S00]  /*8e10*/  BRA `(.L_x_144) ;  /* 0xfffffffc00fc7947 */ /* 0x000fc0000383ffff */
[----:B------:R-:W-:-:S00]  /*8e20*/  NOP ;  /* 0x0000000000007918 */ /* 0x000fc00000000000 */
        /* <DEDUP_REMOVED lines=13> */
.L_x_145:


//--------------------- .nv.global.init           --------------------------
	.section	.nv.global.init,"aw",@progbits
.nv.global.init:
	.type		$str$27,@object
	.size		$str$27,($str$28 - $str$27)
$str$27:
        /*0000*/ 	.byte	0x28, 0x61, 0x64, 0x64, 0x72, 0x65, 0x73, 0x73, 0x20, 0x26, 0x20, 0x6d, 0x61, 0x73, 0x6b, 0x29
        /*0010*/ 	.byte	0x20, 0x3d, 0x3d, 0x20, 0x30, 0x00
	.type		$str$28,@object
	.size		$str$28,($str$26 - $str$28)
$str$28:
        /*0016*/ 	.byte	0x2f, 0x74, 0x6d, 0x70, 0x2f, 0x63, 0x75, 0x74, 0x6c, 0x61, 0x73, 0x73, 0x5f, 0x73, 0x77, 0x65
        /*0026*/ 	.byte	0x65, 0x70, 0x5f, 0x73, 0x72, 0x63, 0x2f, 0x69, 0x6e, 0x63, 0x6c, 0x75, 0x64, 0x65, 0x2f, 0x63
        /*0036*/ 	.byte	0x75, 0x74, 0x65, 0x2f, 0x70, 0x6f, 0x69, 0x6e, 0x74, 0x65, 0x72, 0x5f, 0x66, 0x6c, 0x61, 0x67
        /*0046*/ 	.byte	0x67, 0x65, 0x64, 0x2e, 0x68, 0x70, 0x70, 0x00
	.type		$str$26,@object
	.size		$str$26,($str$25 - $str$26)
$str$26:
        /*004e*/ 	.byte	0x2f, 0x74, 0x6d, 0x70, 0x2f, 0x63, 0x75, 0x74, 0x6c, 0x61, 0x73, 0x73, 0x5f, 0x73, 0x77, 0x65
        /*005e*/ 	.byte	0x65, 0x70, 0x5f, 0x73, 0x72, 0x63, 0x2f, 0x69, 0x6e, 0x63, 0x6c, 0x75, 0x64, 0x65, 0x2f, 0x63
        /*006e*/ 	.byte	0x75, 0x74, 0x65, 0x2f, 0x61, 0x74, 0x6f, 0x6d, 0x2f, 0x63, 0x6f, 0x70, 0x79, 0x5f, 0x74, 0x72
        /*007e*/ 	.byte	0x61, 0x69, 0x74, 0x73, 0x5f, 0x73, 0x6d, 0x31, 0x30, 0x30, 0x2e, 0x68, 0x70, 0x70, 0x00
	.type		$str$25,@object
	.size		$str$25,(__unnamed_1 - $str$25)
$str$25:
        /*008d*/ 	.byte	0x28, 0x28, 0x75, 0x69, 0x6e, 0x74, 0x33, 0x32, 0x5f, 0x74, 0x28, 0x74, 0x68, 0x72, 0x65, 0x61
        /*009d*/ 	.byte	0x64, 0x49, 0x64, 0x78, 0x2e, 0x78, 0x29, 0x20, 0x2f, 0x20, 0x33, 0x32, 0x29, 0x20, 0x25, 0x20
        /*00ad*/ 	.byte	0x34, 0x29, 0x20, 0x3d, 0x3d, 0x20, 0x28, 0x28, 0x28, 0x74, 0x6d, 0x65, 0x6d, 0x5f, 0x61, 0x64
        /*00bd*/ 	.byte	0x64, 0x72, 0x20, 0x3e, 0x3e, 0x20, 0x31, 0x36, 0x29, 0x20, 0x2f, 0x20, 0x33, 0x32, 0x29, 0x20
        /*00cd*/ 	.byte	0x25, 0x20, 0x34, 0x29, 0x00
	.type		__unnamed_1,@object
	.size		__unnamed_1,(__unnamed_2 - __unnamed_1)
__unnamed_1:
        /*00d2*/ 	.byte	0x61, 0x75, 0x74, 0x6f, 0x20, 0x63, 0x75, 0x74, 0x65, 0x3a, 0x3a, 0x61, 0x73, 0x5f, 0x70, 0x6f
        /* <DEDUP_REMOVED lines=24> */
        /*0262*/ 	.byte	0x5d, 0x00
	.type		__unnamed_2,@object
	.size		__unnamed_2,(.L_2 - __unnamed_2)
__unnamed_2:
        /* <DEDUP_REMOVED lines=42> */
        /*0504*/ 	.byte	0x43, 0x3c, 0x30, 0x3e, 0x3e, 0x3e, 0x3e, 0x5d, 0x00
.L_2:


//--------------------- .nv.shared._ZN7cutlass13device_kernelINS_4gemm6kernel13GemmUniversalIN4cute5tupleIJiiiiEEENS1_10collective13CollectiveMmaINS1_35MainloopSm100TmaUmmaWarpSpecializedILi5ELi2ELi4ENS5_IJNS4_1CILi1EEESB_SB_EEEEENS5_IJNSA_ILi128EEESE_SE_EEEaNS5_IJlSB_lEEEaSG_NS4_8TiledMMAINS4_8MMA_AtomIJNS4_15SM100_MMA_S8_SSIaaiLi128ELi128ELNS4_4UMMA5MajorE0ELSL_0ELNSK_8SaturateE0EEEEEENS4_6LayoutISC_NS5_IJNSA_ILi0EEESQ_SQ_EEEEENS5_IJNS4_10UnderscoreEST_ST_EEEEENS4_13SM90_TMA_LOADENS4_14ComposedLayoutINS4_7SwizzleILi3ELi4ELi3EEENS4_18smem_ptr_flag_bitsILi8EEENSP_INS5_IJNSA_ILi8EEESE_EEENS5_IJSE_SB_EEEEEEEvNS4_8identityESW_S16_vS17_EENS_8epilogue10collective18CollectiveEpilogueINS19_23Sm100TmaWarpSpecializedILi2ELi2ELi64ELb0ELb0EEEJSF_NS5_IJNSP_ISE_SB_EENSP_INSA_ILi64EEESB_EEEEEaSG_aSG_NS19_6fusion15FusionCallbacksIS1D_NS1I_17LinearCombinationIaiaiLNS_15FloatRoundStyleE2EEESF_S1H_JEEENS4_5SM1004TMEM4LOAD26SM100_TMEM_LOAD_32dp32b64xESW_NSX_INSY_ILi2ELi4ELi3EEES11_NSP_INS5_IJS12_S1F_EEENS5_IJS1F_SB_EEEEEEENS4_39AutoVectorizingCopyWithAssumedAlignmentILi128EEENS4_14SM90_TMA_STOREES1W_S1Y_S1Y_EEEvvEEEEvNT_6ParamsE --------------------------
	.section	.nv.shared._ZN7cutlass13device_kernelINS_4gemm6kernel13GemmUniversalIN4cute5tupleIJiiiiEEENS1_10collective13CollectiveMmaINS1_35MainloopSm100TmaUmmaWarpSpecializedILi5ELi2ELi4ENS5_IJNS4_1CILi1EEESB_SB_EEEEENS5_IJNSA_ILi128EEESE_SE_EEEaNS5_IJlSB_lEEEaSG_NS4_8TiledMMAINS4_8MMA_AtomIJNS4_15SM100_MMA_S8_SSIaaiLi128ELi128ELNS4_4UMMA5MajorE0ELSL_0ELNSK_8SaturateE0EEEEEENS4_6LayoutISC_NS5_IJNSA_ILi0EEESQ_SQ_EEEEENS5_IJNS4_10UnderscoreEST_ST_EEEEENS4_13SM90_TMA_LOADENS4_14ComposedLayoutINS4_7SwizzleILi3ELi4ELi3EEENS4_18smem_ptr_flag_bitsILi8EEENSP_INS5_IJNSA_ILi8EEESE_EEENS5_IJSE_SB_EEEEEEEvNS4_8identityESW_S16_vS17_EENS_8epilogue10collective18CollectiveEpilogueINS19_23Sm100TmaWarpSpecializedILi2ELi2ELi64ELb0ELb0EEEJSF_NS5_IJNSP_ISE_SB_EENSP_INSA_ILi64EEESB_EEEEEaSG_aSG_NS19_6fusion15FusionCallbacksIS1D_NS1I_17LinearCombinationIaiaiLNS_15FloatRoundStyleE2EEESF_S1H_JEEENS4_5SM1004TMEM4LOAD26SM100_TMEM_LOAD_32dp32b64xESW_NSX_INSY_ILi2ELi4ELi3EEES11_NSP_INS5_IJS12_S1F_EEENS5_IJS1F_SB_EEEEEEENS4_39AutoVectorizingCopyWithAssumedAlignmentILi128EEENS4_14SM90_TMA_STOREES1W_S1Y_S1Y_EEEvvEEEEvNT_6ParamsE,"aw",@nobits
	.sectionflags	@""
	.align	16
	.zero		1024


//--------------------- .nv.shared.reserved.0     --------------------------
	.section	.nv.shared.reserved.0,"aw",@nobits
	.weak		__nv_reservedSMEM_offset_0_alias
	.size		__nv_reservedSMEM_offset_0_alias, 0, 64
	.other		__nv_reservedSMEM_offset_0_alias,@"STO_CUDA_RESERVED_SHARED STV_DEFAULT"
__nv_reservedSMEM_offset_0_alias:
	.zero		0
.nv.shared.reserved.0:
	.zero		64
	.weak		__nv_reservedSMEM_tcgen05_partition
	.type		__nv_reservedSMEM_tcgen05_partition,@object
	.size		__nv_reservedSMEM_tcgen05_partition,(.L_0 - __nv_reservedSMEM_tcgen05_partition)
__nv_reservedSMEM_tcgen05_partition:
	.zero		32
.L_0:


//--------------------- .nv.global                --------------------------
	.section	.nv.global,"aw",@nobits
.nv.global:
	.type		_ZN39_INTERNAL_4953a84d_4_k_cu_71bb866c_98474cute1_E,@object
	.size		_ZN39_INTERNAL_4953a84d_4_k_cu_71bb866c_98474cute1_E,(_ZN39_INTERNAL_4953a84d_4_k_cu_71bb866c_98474cuda3std3__45__cpo6cbeginE - _ZN39_INTERNAL_4953a84d_4_k_cu_71bb866c_98474cute1_E)
_ZN39_INTERNAL_4953a84d_4_k_cu_71bb866c_98474cute1_E:
	.zero		1
	.type		_ZN39_INTERNAL_4953a84d_4_k_cu_71bb866c_98474cuda3std3__45__cpo6cbeginE,@object
	.size		_ZN39_INTERNAL_4953a84d_4_k_cu_71bb866c_98474cuda3std3__45__cpo6cbeginE,(_ZN39_INTERNAL_4953a84d_4_k_cu_71bb866c_98474cuda3std3__48in_placeE - _ZN39_INTERNAL_4953a84d_4_k_cu_71bb866c_98474cuda3std3__45__cpo6cbeginE)
_ZN39_INTERNAL_4953a84d_4_k_cu_71bb866c_98474cuda3std3__45__cpo6cbeginE:
	.zero		1
	.type		_ZN39_INTERNAL_4953a84d_4_k_cu_71bb866c_98474cuda3std3__48in_placeE,@object
	.size		_ZN39_INTERNAL_4953a84d_4_k_cu_71bb866c_98474cuda3std3__48in_placeE,(_ZN39_INTERNAL_4953a84d_4_k_cu_71bb866c_98474cuda3std6ranges3__45__cpo9iter_moveE - _ZN39_INTERNAL_4953a84d_4_k_cu_71bb866c_98474cuda3std3__48in_placeE)
_ZN39_INTERNAL_4953a84d_4_k_cu_71bb866c_98474cuda3std3__48in_placeE:
	.zero		1
	.type		_ZN39_INTERNAL_4953a84d_4_k_cu_71bb866c_98474cuda3std6ranges3__45__cpo9iter_moveE,@object
	.size		_ZN39_INTERNAL_4953a84d_4_k_cu_71bb866c_98474cuda3std6ranges3__45__cpo9iter_moveE,(_ZN39_INTERNAL_4953a84d_4_k_cu_71bb866c_98474cuda3std3__45__cpo5beginE - _ZN39_INTERNAL_4953a84d_4_k_cu_71bb866c_98474cuda3std6ranges3__45__cpo9iter_moveE)
_ZN39_INTERNAL_4953a84d_4_k_cu_71bb866c_98474cuda3std6ranges3__45__cpo9iter_moveE:
	.zero		1
	.type		_ZN39_INTERNAL_4953a84d_4_k_cu_71bb866c_98474cuda3std3__45__cpo5beginE,@object
	.size		_ZN39_INTERNAL_4953a84d_4_k_cu_71bb866c_98474cuda3std3__45__cpo5beginE,(_ZN39_INTERNAL_4953a84d_4_k_cu_71bb866c_98474cuda3std3__441_GLOBAL__N__4953a84d_4_k_cu_71bb866c_98476ignoreE - _ZN39_INTERNAL_4953a84d_4_k_cu_71bb866c_98474cuda3std3__45__cpo5beginE)
_ZN39_INTERNAL_4953a84d_4_k_cu_71bb866c_98474cuda3std3__45__cpo5beginE:
	.zero		1
	.type		_ZN39_INTERNAL_4953a84d_4_k_cu_71bb866c_98474cuda3std3__441_GLOBAL__N__4953a84d_4_k_cu_71bb866c_98476ignoreE,@object
	.size		_ZN39_INTERNAL_4953a84d_4_k_cu_71bb866c_98474cuda3std3__441_GLOBAL__N__4953a84d_4_k_cu_71bb866c_98476ignoreE,(_ZN39_INTERNAL_4953a84d_4_k_cu_71bb866c_98474cute7productE - _ZN39_INTERNAL_4953a84d_4_k_cu_71bb866c_98474cuda3std3__441_GLOBAL__N__4953a84d_4_k_cu_71bb866c_98476ignoreE)
_ZN39_INTERNAL_4953a84d_4_k_cu_71bb866c_98474cuda3std3__441_GLOBAL__N__4953a84d_4_k_cu_71bb866c_98476ignoreE:
	.zero		1
	.type		_ZN39_INTERNAL_4953a84d_4_k_cu_71bb866c_98474cute7productE,@object
	.size		_ZN39_INTERNAL_4953a84d_4_k_cu_71bb866c_98474cute7productE,(_ZN39_INTERNAL_4953a84d_4_k_cu_71bb866c_98474cuda3std3__45__cpo3endE - _ZN39_INTERNAL_4953a84d_4_k_cu_71bb866c_98474cute7productE)
_ZN39_INTERNAL_4953a84d_4_k_cu_71bb866c_98474cute7productE:
	.zero		1
	.type		_ZN39_INTERNAL_4953a84d_4_k_cu_71bb866c_98474cuda3std3__45__cpo3endE,@object
	.size		_ZN39_INTERNAL_4953a84d_4_k_cu_71bb866c_98474cuda3std3__45__cpo3endE,(_ZN39_INTERNAL_4953a84d_4_k_cu_71bb866c_98474cuda3std3__419piecewise_constructE - _ZN39_INTERNAL_4953a84d_4_k_cu_71bb866c_98474cuda3std3__45__cpo3endE)
_ZN39_INTERNAL_4953a84d_4_k_cu_71bb866c_98474cuda3std3__45__cpo3endE:
	.zero		1
	.type		_ZN39_INTERNAL_4953a84d_4_k_cu_71bb866c_98474cuda3std3__419piecewise_constructE,@object
	.size		_ZN39_INTERNAL_4953a84d_4_k_cu_71bb866c_98474cuda3std3__419piecewise_constructE,(_ZN39_INTERNAL_4953a84d_4_k_cu_71bb866c_98474cuda3std3__45__cpo4cendE - _ZN39_INTERNAL_4953a84d_4_k_cu_71bb866c_98474cuda3std3__419piecewise_constructE)
_ZN39_INTERNAL_4953a84d_4_k_cu_71bb866c_98474cuda3std3__419piecewise_constructE:
	.zero		1
	.type		_ZN39_INTERNAL_4953a84d_4_k_cu_71bb866c_98474cuda3std3__45__cpo4cendE,@object
	.size		_ZN39_INTERNAL_4953a84d_4_k_cu_71bb866c_98474cuda3std3__45__cpo4cendE,(_ZN39_INTERNAL_4953a84d_4_k_cu_71bb866c_98474cuda3std6ranges3__45__cpo4swapE - _ZN39_INTERNAL_4953a84d_4_k_cu_71bb866c_98474cuda3std3__45__cpo4cendE)
_ZN39_INTERNAL_4953a84d_4_k_cu_71bb866c_98474cuda3std3__45__cpo4cendE:
	.zero		1
	.type		_ZN39_INTERNAL_4953a84d_4_k_cu_71bb866c_98474cuda3std6ranges3__45__cpo4swapE,@object
	.size		_ZN39_INTERNAL_4953a84d_4_k_cu_71bb866c_98474cuda3std6ranges3__45__cpo4swapE,(.L_10 - _ZN39_INTERNAL_4953a84d_4_k_cu_71bb866c_98474cuda3std6ranges3__45__cpo4swapE)
_ZN39_INTERNAL_4953a84d_4_k_cu_71bb866c_98474cuda3std6ranges3__45__cpo4swapE:
	.zero		1
.L_10:


//--------------------- .nv.constant0._ZN7cutlass13device_kernelINS_4gemm6kernel13GemmUniversalIN4cute5tupleIJiiiiEEENS1_10collective13CollectiveMmaINS1_35MainloopSm100TmaUmmaWarpSpecializedILi5ELi2ELi4ENS5_IJNS4_1CILi1EEESB_SB_EEEEENS5_IJNSA_ILi128EEESE_SE_EEEaNS5_IJlSB_lEEEaSG_NS4_8TiledMMAINS4_8MMA_AtomIJNS4_15SM100_MMA_S8_SSIaaiLi128ELi128ELNS4_4UMMA5MajorE0ELSL_0ELNSK_8SaturateE0EEEEEENS4_6LayoutISC_NS5_IJNSA_ILi0EEESQ_SQ_EEEEENS5_IJNS4_10UnderscoreEST_ST_EEEEENS4_13SM90_TMA_LOADENS4_14ComposedLayoutINS4_7SwizzleILi3ELi4ELi3EEENS4_18smem_ptr_flag_bitsILi8EEENSP_INS5_IJNSA_ILi8EEESE_EEENS5_IJSE_SB_EEEEEEEvNS4_8identityESW_S16_vS17_EENS_8epilogue10collective18CollectiveEpilogueINS19_23Sm100TmaWarpSpecializedILi2ELi2ELi64ELb0ELb0EEEJSF_NS5_IJNSP_ISE_SB_EENSP_INSA_ILi64EEESB_EEEEEaSG_aSG_NS19_6fusion15FusionCallbacksIS1D_NS1I_17LinearCombinationIaiaiLNS_15FloatRoundStyleE2EEESF_S1H_JEEENS4_5SM1004TMEM4LOAD26SM100_TMEM_LOAD_32dp32b64xESW_NSX_INSY_ILi2ELi4ELi3EEES11_NSP_INS5_IJS12_S1F_EEENS5_IJS1F_SB_EEEEEEENS4_39AutoVectorizingCopyWithAssumedAlignmentILi128EEENS4_14SM90_TMA_STOREES1W_S1Y_S1Y_EEEvvEEEEvNT_6ParamsE --------------------------
	.section	.nv.constant0._ZN7cutlass13device_kernelINS_4gemm6kernel13GemmUniversalIN4cute5tupleIJiiiiEEENS1_10collective13CollectiveMmaINS1_35MainloopSm100TmaUmmaWarpSpecializedILi5ELi2ELi4ENS5_IJNS4_1CILi1EEESB_SB_EEEEENS5_IJNSA_ILi128EEESE_SE_EEEaNS5_IJlSB_lEEEaSG_NS4_8TiledMMAINS4_8MMA_AtomIJNS4_15SM100_MMA_S8_SSIaaiLi128ELi128ELNS4_4UMMA5MajorE0ELSL_0ELNSK_8SaturateE0EEEEEENS4_6LayoutISC_NS5_IJNSA_ILi0EEESQ_SQ_EEEEENS5_IJNS4_10UnderscoreEST_ST_EEEEENS4_13SM90_TMA_LOADENS4_14ComposedLayoutINS4_7SwizzleILi3ELi4ELi3EEENS4_18smem_ptr_flag_bitsILi8EEENSP_INS5_IJNSA_ILi8EEESE_EEENS5_IJSE_SB_EEEEEEEvNS4_8identityESW_S16_vS17_EENS_8epilogue10collective18CollectiveEpilogueINS19_23Sm100TmaWarpSpecializedILi2ELi2ELi64ELb0ELb0EEEJSF_NS5_IJNSP_ISE_SB_EENSP_INSA_ILi64EEESB_EEEEEaSG_aSG_NS19_6fusion15FusionCallbacksIS1D_NS1I_17LinearCombinationIaiaiLNS_15FloatRoundStyleE2EEESF_S1H_JEEENS4_5SM1004TMEM4LOAD26SM100_TMEM_LOAD_32dp32b64xESW_NSX_INSY_ILi2ELi4ELi3EEES11_NSP_INS5_IJS12_S1F_EEENS5_IJS1F_SB_EEEEEEENS4_39AutoVectorizingCopyWithAssumedAlignmentILi128EEENS4_14SM90_TMA_STOREES1W_S1Y_S1Y_EEEvvEEEEvNT_6ParamsE,"a",@progbits
	.sectionflags	@""
	.align	4
.nv.constant0._ZN7cutlass13device_kernelINS_4gemm6kernel13GemmUniversalIN4cute5tupleIJiiiiEEENS1_10collective13CollectiveMmaINS1_35MainloopSm100TmaUmmaWarpSpecializedILi5ELi2ELi4ENS5_IJNS4_1CILi1EEESB_SB_EEEEENS5_IJNSA_ILi128EEESE_SE_EEEaNS5_IJlSB_lEEEaSG_NS4_8TiledMMAINS4_8MMA_AtomIJNS4_15SM100_MMA_S8_SSIaaiLi128ELi128ELNS4_4UMMA5MajorE0ELSL_0ELNSK_8SaturateE0EEEEEENS4_6LayoutISC_NS5_IJNSA_ILi0EEESQ_SQ_EEEEENS5_IJNS4_10UnderscoreEST_ST_EEEEENS4_13SM90_TMA_LOADENS4_14ComposedLayoutINS4_7SwizzleILi3ELi4ELi3EEENS4_18smem_ptr_flag_bitsILi8EEENSP_INS5_IJNSA_ILi8EEESE_EEENS5_IJSE_SB_EEEEEEEvNS4_8identityESW_S16_vS17_EENS_8epilogue10collective18CollectiveEpilogueINS19_23Sm100TmaWarpSpecializedILi2ELi2ELi64ELb0ELb0EEEJSF_NS5_IJNSP_ISE_SB_EENSP_INSA_ILi64EEESB_EEEEEaSG_aSG_NS19_6fusion15FusionCallbacksIS1D_NS1I_17LinearCombinationIaiaiLNS_15FloatRoundStyleE2EEESF_S1H_JEEENS4_5SM1004TMEM4LOAD26SM100_TMEM_LOAD_32dp32b64xESW_NSX_INSY_ILi2ELi4ELi3EEES11_NSP_INS5_IJS12_S1F_EEENS5_IJS1F_SB_EEEEEEENS4_39AutoVectorizingCopyWithAssumedAlignmentILi128EEENS4_14SM90_TMA_STOREES1W_S1Y_S1Y_EEEvvEEEEvNT_6ParamsE:
	.zero		2944


//--------------------- SYMBOLS --------------------------

	.type		.nv.reservedSmem.offset0,@object
	.size		.nv.reservedSmem.offset0,0x4
	.type		.nv.reservedSmem.cap,@object
	.size		.nv.reservedSmem.cap,0x4
	.type		__assertfail,@function
